	.target	sm_90a

	.elftype	@"ET_EXEC"


//--------------------- .note.nv.tkinfo           --------------------------
	.section	.note.nv.tkinfo,"",@"SHT_NOTE"
	.sectionflags	@"SHF_NOTE_NV_TKINFO"
	.tkinfo
        /*0018*/ 	.word	0x00000002
        /*0030*/ 	.string	""
        /*0030*/ 	.string	"ptxas"
        /*0030*/ 	.string	"Cuda compilation tools, release 13.0, V13.0.88"
        /*0030*/ 	.string	"Build cuda_13.0.r13.0/compiler.36424714_0"
        /*0030*/ 	.string	"-arch sm_90a -m 64 "



//--------------------- .note.nv.cuinfo           --------------------------
	.section	.note.nv.cuinfo,"",@"SHT_NOTE"
	.sectionflags	@"SHF_NOTE_NV_CUINFO"
        /*0018*/ 	.short	0x0002
        /*001a*/ 	.short	0x005a
        /*001c*/ 	.short	0x0082
	.zero		2


//--------------------- .nv.info                  --------------------------
	.section	.nv.info,"",@"SHT_CUDA_INFO"
	.align	4


	//----- nvinfo : EIATTR_REGCOUNT
	.align		4
        /*0000*/ 	.byte	0x04, 0x2f
        /*0002*/ 	.short	(.L_15 - .L_14)
	.align		4
.L_14:
        /*0004*/ 	.word	index@(_ZN7cutlass13device_kernelINS_4gemm6kernel13GemmUniversalIN4cute5tupleIJiiiiEEENS1_10collective13CollectiveMmaINS1_34MainloopSm90TmaGmmaWarpSpecializedILi5ENS5_IJNS4_1CILi2EEENSA_ILi1EEESC_EEENS1_35KernelTmaWarpSpecializedCooperativeEEENS5_IJNSA_ILi256EEENSA_ILi80EEENSA_ILi128EEEEEEaNS5_IJlSC_lEEEaSK_NS4_8TiledMMAINS4_8MMA_AtomIJNS4_4SM904GMMA26MMA_64x16x32_S32S8S8_SS_TNEEEENS4_6LayoutISD_NS5_IJSC_NSA_ILi0EEESS_EEEEENS5_IJNS4_10UnderscoreESV_SV_EEEEENS4_13SM90_TMA_LOADENS4_14ComposedLayoutINS4_7SwizzleILi3ELi4ELi3EEENS4_18smem_ptr_flag_bitsILi8EEENSR_INS5_IJNSA_ILi8EEESI_EEENS5_IJSI_SC_EEEEEEEvNS4_8identityENS4_23SM90_TMA_LOAD_MULTICASTES18_vS19_EENS_8epilogue10collective6detail29Sm90TmaWarpSpecializedAdapterINS1D_15DefaultEpilogueIaSK_SK_NS1C_6thread17LinearCombinationIaLi1EiiLNS1H_9ScaleType4KindE0ELNS_15FloatRoundStyleE2EaEENS1_15EpilogueDefaultEEEEEvvEEEEvNT_6ParamsE)
        /*0008*/ 	.word	0x000000a8


	//----- nvinfo : EIATTR_FRAME_SIZE
	.align		4
.L_15:
        /*000c*/ 	.byte	0x04, 0x11
        /*000e*/ 	.short	(.L_17 - .L_16)
	.align		4
.L_16:
        /*0010*/ 	.word	index@(_ZN7cutlass13device_kernelINS_4gemm6kernel13GemmUniversalIN4cute5tupleIJiiiiEEENS1_10collective13CollectiveMmaINS1_34MainloopSm90TmaGmmaWarpSpecializedILi5ENS5_IJNS4_1CILi2EEENSA_ILi1EEESC_EEENS1_35KernelTmaWarpSpecializedCooperativeEEENS5_IJNSA_ILi256EEENSA_ILi80EEENSA_ILi128EEEEEEaNS5_IJlSC_lEEEaSK_NS4_8TiledMMAINS4_8MMA_AtomIJNS4_4SM904GMMA26MMA_64x16x32_S32S8S8_SS_TNEEEENS4_6LayoutISD_NS5_IJSC_NSA_ILi0EEESS_EEEEENS5_IJNS4_10UnderscoreESV_SV_EEEEENS4_13SM90_TMA_LOADENS4_14ComposedLayoutINS4_7SwizzleILi3ELi4ELi3EEENS4_18smem_ptr_flag_bitsILi8EEENSR_INS5_IJNSA_ILi8EEESI_EEENS5_IJSI_SC_EEEEEEEvNS4_8identityENS4_23SM90_TMA_LOAD_MULTICASTES18_vS19_EENS_8epilogue10collective6detail29Sm90TmaWarpSpecializedAdapterINS1D_15DefaultEpilogueIaSK_SK_NS1C_6thread17LinearCombinationIaLi1EiiLNS1H_9ScaleType4KindE0ELNS_15FloatRoundStyleE2EaEENS1_15EpilogueDefaultEEEEEvvEEEEvNT_6ParamsE)
        /*0014*/ 	.word	0x00000000


	//----- nvinfo : EIATTR_MIN_STACK_SIZE
	.align		4
.L_17:
        /*0018*/ 	.byte	0x04, 0x12
        /*001a*/ 	.short	(.L_19 - .L_18)
	.align		4
.L_18:
        /*001c*/ 	.word	index@(_ZN7cutlass13device_kernelINS_4gemm6kernel13GemmUniversalIN4cute5tupleIJiiiiEEENS1_10collective13CollectiveMmaINS1_34MainloopSm90TmaGmmaWarpSpecializedILi5ENS5_IJNS4_1CILi2EEENSA_ILi1EEESC_EEENS1_35KernelTmaWarpSpecializedCooperativeEEENS5_IJNSA_ILi256EEENSA_ILi80EEENSA_ILi128EEEEEEaNS5_IJlSC_lEEEaSK_NS4_8TiledMMAINS4_8MMA_AtomIJNS4_4SM904GMMA26MMA_64x16x32_S32S8S8_SS_TNEEEENS4_6LayoutISD_NS5_IJSC_NSA_ILi0EEESS_EEEEENS5_IJNS4_10UnderscoreESV_SV_EEEEENS4_13SM90_TMA_LOADENS4_14ComposedLayoutINS4_7SwizzleILi3ELi4ELi3EEENS4_18smem_ptr_flag_bitsILi8EEENSR_INS5_IJNSA_ILi8EEESI_EEENS5_IJSI_SC_EEEEEEEvNS4_8identityENS4_23SM90_TMA_LOAD_MULTICASTES18_vS19_EENS_8epilogue10collective6detail29Sm90TmaWarpSpecializedAdapterINS1D_15DefaultEpilogueIaSK_SK_NS1C_6thread17LinearCombinationIaLi1EiiLNS1H_9ScaleType4KindE0ELNS_15FloatRoundStyleE2EaEENS1_15EpilogueDefaultEEEEEvvEEEEvNT_6ParamsE)
        /*0020*/ 	.word	0x00000000
.L_19:


//--------------------- .nv.compat                --------------------------
	.section	.nv.compat,"",@"SHT_CUDA_COMPAT_INFO"
	.align	4
        /*0000*/ 	.byte	0x02, 0x09, 0x01, 0x00, 0x02, 0x02, 0x04, 0x00, 0x02, 0x05, 0x05, 0x00, 0x03, 0x07, 0x01, 0x01
        /*0010*/ 	.byte	0x02, 0x03, 0x01, 0x00, 0x02, 0x06, 0x01, 0x00, 0x04, 0x0b, 0x08, 0x00, 0x00, 0x00, 0x00, 0x00
        /*0020*/ 	.byte	0x00, 0x00, 0x00, 0x00


//--------------------- .nv.info._ZN7cutlass13device_kernelINS_4gemm6kernel13GemmUniversalIN4cute5tupleIJiiiiEEENS1_10collective13CollectiveMmaINS1_34MainloopSm90TmaGmmaWarpSpecializedILi5ENS5_IJNS4_1CILi2EEENSA_ILi1EEESC_EEENS1_35KernelTmaWarpSpecializedCooperativeEEENS5_IJNSA_ILi256EEENSA_ILi80EEENSA_ILi128EEEEEEaNS5_IJlSC_lEEEaSK_NS4_8TiledMMAINS4_8MMA_AtomIJNS4_4SM904GMMA26MMA_64x16x32_S32S8S8_SS_TNEEEENS4_6LayoutISD_NS5_IJSC_NSA_ILi0EEESS_EEEEENS5_IJNS4_10UnderscoreESV_SV_EEEEENS4_13SM90_TMA_LOADENS4_14ComposedLayoutINS4_7SwizzleILi3ELi4ELi3EEENS4_18smem_ptr_flag_bitsILi8EEENSR_INS5_IJNSA_ILi8EEESI_EEENS5_IJSI_SC_EEEEEEEvNS4_8identityENS4_23SM90_TMA_LOAD_MULTICASTES18_vS19_EENS_8epilogue10collective6detail29Sm90TmaWarpSpecializedAdapterINS1D_15DefaultEpilogueIaSK_SK_NS1C_6thread17LinearCombinationIaLi1EiiLNS1H_9ScaleType4KindE0ELNS_15FloatRoundStyleE2EaEENS1_15EpilogueDefaultEEEEEvvEEEEvNT_6ParamsE --------------------------
	.section	.nv.info._ZN7cutlass13device_kernelINS_4gemm6kernel13GemmUniversalIN4cute5tupleIJiiiiEEENS1_10collective13CollectiveMmaINS1_34MainloopSm90TmaGmmaWarpSpecializedILi5ENS5_IJNS4_1CILi2EEENSA_ILi1EEESC_EEENS1_35KernelTmaWarpSpecializedCooperativeEEENS5_IJNSA_ILi256EEENSA_ILi80EEENSA_ILi128EEEEEEaNS5_IJlSC_lEEEaSK_NS4_8TiledMMAINS4_8MMA_AtomIJNS4_4SM904GMMA26MMA_64x16x32_S32S8S8_SS_TNEEEENS4_6LayoutISD_NS5_IJSC_NSA_ILi0EEESS_EEEEENS5_IJNS4_10UnderscoreESV_SV_EEEEENS4_13SM90_TMA_LOADENS4_14ComposedLayoutINS4_7SwizzleILi3ELi4ELi3EEENS4_18smem_ptr_flag_bitsILi8EEENSR_INS5_IJNSA_ILi8EEESI_EEENS5_IJSI_SC_EEEEEEEvNS4_8identityENS4_23SM90_TMA_LOAD_MULTICASTES18_vS19_EENS_8epilogue10collective6detail29Sm90TmaWarpSpecializedAdapterINS1D_15DefaultEpilogueIaSK_SK_NS1C_6thread17LinearCombinationIaLi1EiiLNS1H_9ScaleType4KindE0ELNS_15FloatRoundStyleE2EaEENS1_15EpilogueDefaultEEEEEvvEEEEvNT_6ParamsE,"",@"SHT_CUDA_INFO"
	.sectionflags	@""
	.align	4


	//----- nvinfo : EIATTR_CUDA_API_VERSION
	.align		4
        /*0000*/ 	.byte	0x04, 0x37
        /*0002*/ 	.short	(.L_21 - .L_20)
.L_20:
        /*0004*/ 	.word	0x00000082


	//----- nvinfo : EIATTR_KPARAM_INFO
	.align		4
.L_21:
        /*0008*/ 	.byte	0x04, 0x17
        /*000a*/ 	.short	(.L_23 - .L_22)
.L_22:
        /*000c*/ 	.word	0x00000000
        /*0010*/ 	.short	0x0000
        /*0012*/ 	.short	0x0070
        /*0014*/ 	.byte	0x00, 0xf0, 0x01, 0x10


	//----- nvinfo : EIATTR_SPARSE_MMA_MASK
	.align		4
.L_23:
        /*0018*/ 	.byte	0x03, 0x50
        /*001a*/ 	.short	0x0000


	//----- nvinfo : EIATTR_MAXREG_COUNT
	.align		4
        /*001c*/ 	.byte	0x03, 0x1b
        /*001e*/ 	.short	0x00a8


	//----- nvinfo : EIATTR_NUM_BARRIERS
	.align		4
        /*0020*/ 	.byte	0x02, 0x4c
        /*0022*/ 	.byte	0x01
	.zero		1


	//----- nvinfo : EIATTR_EXTERNS
	.align		4
        /*0024*/ 	.byte	0x04, 0x0f
        /*0026*/ 	.short	(.L_25 - .L_24)


	//   ....[0]....
	.align		4
.L_24:
        /*0028*/ 	.word	index@(__assertfail)


	//----- nvinfo : EIATTR_MERCURY_ISA_VERSION
	.align		4
.L_25:
        /*002c*/ 	.byte	0x03, 0x5f
        /*002e*/ 	.short	0x0101


	//----- nvinfo : EIATTR_INT_WARP_WIDE_INSTR_OFFSETS
	.align		4
        /*0030*/ 	.byte	0x04, 0x31
        /*0032*/ 	.short	(.L_27 - .L_26)


	//   ....[0]....
.L_26:
        /*0034*/ 	.word	0x000004b0


	//   ....[1]....
        /*0038*/ 	.word	0x000004e0


	//   ....[2]....
        /*003c*/ 	.word	0x000006a0


	//   ....[3]....
        /*0040*/ 	.word	0x000039e0


	//----- nvinfo : EIATTR_COOP_GROUP_MASK_REGIDS
	.align		4
.L_27:
        /*0044*/ 	.byte	0x04, 0x29
        /*0046*/ 	.short	(.L_29 - .L_28)


	//   ....[0]....
.L_28:
        /*0048*/ 	.word	0xffffffff


	//   ....[1]....
        /*004c*/ 	.word	0xffffffff


	//   ....[2]....
        /*0050*/ 	.word	0xffffffff


	//   ....[3]....
        /*0054*/ 	.word	0xffffffff


	//   ....[4]....
        /*0058*/ 	.word	0xffffffff


	//   ....[5]....
        /*005c*/ 	.word	0xffffffff


	//----- nvinfo : EIATTR_COOP_GROUP_INSTR_OFFSETS
	.align		4
.L_29:
        /*0060*/ 	.byte	0x04, 0x28
        /*0062*/ 	.short	(.L_31 - .L_30)


	//   ....[0]....
.L_30:
        /*0064*/ 	.word	0x00000060


	//   ....[1]....
        /*0068*/ 	.word	0x00000070


	//   ....[2]....
        /*006c*/ 	.word	0x00000130


	//   ....[3]....
        /*0070*/ 	.word	0x000002f0


	//   ....[4]....
        /*0074*/ 	.word	0x00000820


	//   ....[5]....
        /*0078*/ 	.word	0x00001450


	//----- nvinfo : EIATTR_REG_RECONFIG
	.align		4
.L_31:
        /*007c*/ 	.byte	0x01, 0x54
	.zero		2


	//----- nvinfo : EIATTR_SYSCALL_OFFSETS
	.align		4
        /*0080*/ 	.byte	0x04, 0x46
        /*0082*/ 	.short	(.L_33 - .L_32)


	//   ....[0]....
.L_32:
        /*0084*/ 	.word	0x00001640


	//----- nvinfo : EIATTR_MBARRIER_INSTR_OFFSETS
	.align		4
.L_33:
        /*0088*/ 	.byte	0x04, 0x39
        /*008a*/ 	.short	(.L_35 - .L_34)


	//   ....[0]....
.L_34:
        /*008c*/ 	.word	0x00000230
        /*0090*/ 	.word	0x000000ff
        /*0094*/ 	.word	0x00000000
        /*0098*/ 	.short	0x0100
        /*009a*/ 	.byte	0x08
	.zero		1


	//   ....[1]....
        /*009c*/ 	.word	0x00000240
        /*00a0*/ 	.word	0x000000ff
        /*00a4*/ 	.word	0x00000028
        /*00a8*/ 	.short	0x0100
        /*00aa*/ 	.byte	0x08
	.zero		1


	//   ....[2]....
        /*00ac*/ 	.word	0x00000250
        /*00b0*/ 	.word	0x000000ff
        /*00b4*/ 	.word	0x00000008
        /*00b8*/ 	.short	0x0100
        /*00ba*/ 	.byte	0x08
	.zero		1


	//   ....[3]....
        /*00bc*/ 	.word	0x00000260
        /*00c0*/ 	.word	0x000000ff
        /*00c4*/ 	.word	0x00000030
        /*00c8*/ 	.short	0x0100
        /*00ca*/ 	.byte	0x08
	.zero		1


	//   ....[4]....
        /*00cc*/ 	.word	0x00000270
        /*00d0*/ 	.word	0x000000ff
        /*00d4*/ 	.word	0x00000010
        /*00d8*/ 	.short	0x0100
        /*00da*/ 	.byte	0x08
	.zero		1


	//   ....[5]....
        /*00dc*/ 	.word	0x00000280
        /*00e0*/ 	.word	0x000000ff
        /*00e4*/ 	.word	0x00000038
        /*00e8*/ 	.short	0x0100
        /*00ea*/ 	.byte	0x08
	.zero		1


	//   ....[6]....
        /*00ec*/ 	.word	0x00000290
        /*00f0*/ 	.word	0x000000ff
        /*00f4*/ 	.word	0x00000018
        /*00f8*/ 	.short	0x0100
        /*00fa*/ 	.byte	0x08
	.zero		1


	//   ....[7]....
        /*00fc*/ 	.word	0x000002a0
        /*0100*/ 	.word	0x000000ff
        /*0104*/ 	.word	0x00000040
        /*0108*/ 	.short	0x0100
        /*010a*/ 	.byte	0x08
	.zero		1


	//   ....[8]....
        /*010c*/ 	.word	0x000002b0
        /*0110*/ 	.word	0x000000ff
        /*0114*/ 	.word	0x00000020
        /*0118*/ 	.short	0x0100
        /*011a*/ 	.byte	0x08
	.zero		1


	//   ....[9]....
        /*011c*/ 	.word	0x000002c0
        /*0120*/ 	.word	0x000000ff
        /*0124*/ 	.word	0x00000048
        /*0128*/ 	.short	0x0100
        /*012a*/ 	.byte	0x08
	.zero		1


	//   ....[10]....
        /*012c*/ 	.word	0x00000730
        /*0130*/ 	.word	0x000000ff
        /*0134*/ 	.word	0x00000060
        /*0138*/ 	.short	0x0100
        /*013a*/ 	.byte	0x06
	.zero		1


	//   ....[11]....
        /*013c*/ 	.word	0x000007c0
        /*0140*/ 	.word	0x000000ff
        /*0144*/ 	.word	0x00000068
        /*0148*/ 	.short	0x0100
        /*014a*/ 	.byte	0x06
	.zero		1


	//   ....[12]....
        /*014c*/ 	.word	0x00001710
        /*0150*/ 	.word	0x00000003
        /*0154*/ 	.word	0x00000000
        /*0158*/ 	.short	0x010a
        /*015a*/ 	.byte	0x3f
	.zero		1


	//   ....[13]....
        /*015c*/ 	.word	0x00001770
        /*0160*/ 	.word	0x00000003
        /*0164*/ 	.word	0x00000000
        /*0168*/ 	.short	0x010a
        /*016a*/ 	.byte	0x3f
	.zero		1


	//   ....[14]....
        /*016c*/ 	.word	0x00002870
        /*0170*/ 	.word	0x00000005
        /*0174*/ 	.word	0x00000000
        /*0178*/ 	.short	0x010a
        /*017a*/ 	.byte	0x3f
	.zero		1


	//   ....[15]....
        /*017c*/ 	.word	0x000028b0
        /*0180*/ 	.word	0x00000005
        /*0184*/ 	.word	0x00000000
        /*0188*/ 	.short	0x010a
        /*018a*/ 	.byte	0x3f
	.zero		1


	//   ....[16]....
        /*018c*/ 	.word	0x00003890
        /*0190*/ 	.word	0x00000004
        /*0194*/ 	.word	0x00000000
        /*0198*/ 	.short	0x0101
        /*019a*/ 	.byte	0x3f
	.zero		1


	//   ....[17]....
        /*019c*/ 	.word	0x00003a80
        /*01a0*/ 	.word	0x00000000
        /*01a4*/ 	.word	0x00000000
        /*01a8*/ 	.short	0x0101
        /*01aa*/ 	.byte	0x3f
	.zero		1


	//   ....[18]....
        /*01ac*/ 	.word	0x00008b00
        /*01b0*/ 	.word	0x00000017
        /*01b4*/ 	.word	0x00000028
        /*01b8*/ 	.short	0x010a
        /*01ba*/ 	.byte	0x3f
	.zero		1


	//   ....[19]....
        /*01bc*/ 	.word	0x00008e80
        /*01c0*/ 	.word	0x00000006
        /*01c4*/ 	.word	0x00000068
        /*01c8*/ 	.short	0x0101
        /*01ca*/ 	.byte	0x3f
	.zero		1


	//   ....[20]....
        /*01cc*/ 	.word	0x000095d0
        /*01d0*/ 	.word	0x00000007
        /*01d4*/ 	.word	0x00000000
        /*01d8*/ 	.short	0x010a
        /*01da*/ 	.byte	0x3f
	.zero		1


	//   ....[21]....
        /*01dc*/ 	.word	0x00009650
        /*01e0*/ 	.word	0x00000006
        /*01e4*/ 	.word	0x00000000
        /*01e8*/ 	.short	0x010a
        /*01ea*/ 	.byte	0x3f
	.zero		1


	//   ....[22]....
        /*01ec*/ 	.word	0x000096e0
        /*01f0*/ 	.word	0x00000007
        /*01f4*/ 	.word	0x00000000
        /*01f8*/ 	.short	0x010a
        /*01fa*/ 	.byte	0x3f
	.zero		1


	//   ....[23]....
        /*01fc*/ 	.word	0x00009770
        /*0200*/ 	.word	0x00000006
        /*0204*/ 	.word	0x00000000
        /*0208*/ 	.short	0x010a
        /*020a*/ 	.byte	0x3f
	.zero		1


	//   ....[24]....
        /*020c*/ 	.word	0x00009800
        /*0210*/ 	.word	0x00000005
        /*0214*/ 	.word	0x00000000
        /*0218*/ 	.short	0x010a
        /*021a*/ 	.byte	0x3f
	.zero		1


	//   ....[25]....
        /*021c*/ 	.word	0x00009860
        /*0220*/ 	.word	0x00000003
        /*0224*/ 	.word	0x00000000
        /*0228*/ 	.short	0x010a
        /*022a*/ 	.byte	0x3f
	.zero		1


	//   ....[26]....
        /*022c*/ 	.word	0x000098b0
        /*0230*/ 	.word	0x00000005
        /*0234*/ 	.word	0x00000000
        /*0238*/ 	.short	0x010a
        /*023a*/ 	.byte	0x3f
	.zero		1


	//   ....[27]....
        /*023c*/ 	.word	0x00009980
        /*0240*/ 	.word	0x00000017
        /*0244*/ 	.word	0x00000028
        /*0248*/ 	.short	0x010a
        /*024a*/ 	.byte	0x3f
	.zero		1


	//   ....[28]....
        /*024c*/ 	.word	0x00009a50
        /*0250*/ 	.word	0x00000007
        /*0254*/ 	.word	0x00000000
        /*0258*/ 	.short	0x010a
        /*025a*/ 	.byte	0x3f
	.zero		1


	//   ....[29]....
        /*025c*/ 	.word	0x00009aa0
        /*0260*/ 	.word	0x00000006
        /*0264*/ 	.word	0x00000000
        /*0268*/ 	.short	0x010a
        /*026a*/ 	.byte	0x3f
	.zero		1


	//   ....[30]....
        /*026c*/ 	.word	0x00009af0
        /*0270*/ 	.word	0x00000007
        /*0274*/ 	.word	0x00000000
        /*0278*/ 	.short	0x010a
        /*027a*/ 	.byte	0x3f
	.zero		1


	//   ....[31]....
        /*027c*/ 	.word	0x00009b40
        /*0280*/ 	.word	0x00000006
        /*0284*/ 	.word	0x00000000
        /*0288*/ 	.short	0x010a
        /*028a*/ 	.byte	0x3f
	.zero		1


	//----- nvinfo : EIATTR_NUM_MBARRIERS
	.align		4
.L_35:
        /*028c*/ 	.byte	0x03, 0x38
        /*028e*/ 	.short	0x000c


	//----- nvinfo : EIATTR_EXIT_INSTR_OFFSETS
	.align		4
        /*0290*/ 	.byte	0x04, 0x1c
        /*0292*/ 	.short	(.L_37 - .L_36)


	//   ....[0]....
.L_36:
        /*0294*/ 	.word	0x000009f0


	//   ....[1]....
        /*0298*/ 	.word	0x00001210


	//   ....[2]....
        /*029c*/ 	.word	0x00008280


	//   ....[3]....
        /*02a0*/ 	.word	0x000087e0


	//   ....[4]....
        /*02a4*/ 	.word	0x00009850


	//----- nvinfo : EIATTR_MAX_THREADS
	.align		4
.L_37:
        /*02a8*/ 	.byte	0x04, 0x05
        /*02aa*/ 	.short	(.L_39 - .L_38)
.L_38:
        /*02ac*/ 	.word	0x00000180
        /*02b0*/ 	.word	0x00000001
        /*02b4*/ 	.word	0x00000001


	//----- nvinfo : EIATTR_CRS_STACK_SIZE
	.align		4
.L_39:
        /*02b8*/ 	.byte	0x04, 0x1e
        /*02ba*/ 	.short	(.L_41 - .L_40)
.L_40:
        /*02bc*/ 	.word	0x00000000


	//----- nvinfo : EIATTR_CBANK_PARAM_SIZE
	.align		4
.L_41:
        /*02c0*/ 	.byte	0x03, 0x19
        /*02c2*/ 	.short	0x0470


	//----- nvinfo : EIATTR_PARAM_CBANK
	.align		4
        /*02c4*/ 	.byte	0x04, 0x0a
        /*02c6*/ 	.short	(.L_43 - .L_42)
	.align		4
.L_42:
        /*02c8*/ 	.word	index@(.nv.constant0._ZN7cutlass13device_kernelINS_4gemm6kernel13GemmUniversalIN4cute5tupleIJiiiiEEENS1_10collective13CollectiveMmaINS1_34MainloopSm90TmaGmmaWarpSpecializedILi5ENS5_IJNS4_1CILi2EEENSA_ILi1EEESC_EEENS1_35KernelTmaWarpSpecializedCooperativeEEENS5_IJNSA_ILi256EEENSA_ILi80EEENSA_ILi128EEEEEEaNS5_IJlSC_lEEEaSK_NS4_8TiledMMAINS4_8MMA_AtomIJNS4_4SM904GMMA26MMA_64x16x32_S32S8S8_SS_TNEEEENS4_6LayoutISD_NS5_IJSC_NSA_ILi0EEESS_EEEEENS5_IJNS4_10UnderscoreESV_SV_EEEEENS4_13SM90_TMA_LOADENS4_14ComposedLayoutINS4_7SwizzleILi3ELi4ELi3EEENS4_18smem_ptr_flag_bitsILi8EEENSR_INS5_IJNSA_ILi8EEESI_EEENS5_IJSI_SC_EEEEEEEvNS4_8identityENS4_23SM90_TMA_LOAD_MULTICASTES18_vS19_EENS_8epilogue10collective6detail29Sm90TmaWarpSpecializedAdapterINS1D_15DefaultEpilogueIaSK_SK_NS1C_6thread17LinearCombinationIaLi1EiiLNS1H_9ScaleType4KindE0ELNS_15FloatRoundStyleE2EaEENS1_15EpilogueDefaultEEEEEvvEEEEvNT_6ParamsE)
        /*02cc*/ 	.short	0x0210
        /*02ce*/ 	.short	0x0470


	//----- nvinfo : EIATTR_SW_WAR
	.align		4
.L_43:
        /*02d0*/ 	.byte	0x04, 0x36
        /*02d2*/ 	.short	(.L_45 - .L_44)
.L_44:
        /*02d4*/ 	.word	0x00000008
.L_45:


//--------------------- .nv.callgraph             --------------------------
	.section	.nv.callgraph,"",@"SHT_CUDA_CALLGRAPH"
	.align	4
	.sectionentsize	8
	.align		4
        /*0000*/ 	.word	0x00000000
	.align		4
        /*0004*/ 	.word	0xffffffff
	.align		4
        /*0008*/ 	.word	index@(_ZN7cutlass13device_kernelINS_4gemm6kernel13GemmUniversalIN4cute5tupleIJiiiiEEENS1_10collective13CollectiveMmaINS1_34MainloopSm90TmaGmmaWarpSpecializedILi5ENS5_IJNS4_1CILi2EEENSA_ILi1EEESC_EEENS1_35KernelTmaWarpSpecializedCooperativeEEENS5_IJNSA_ILi256EEENSA_ILi80EEENSA_ILi128EEEEEEaNS5_IJlSC_lEEEaSK_NS4_8TiledMMAINS4_8MMA_AtomIJNS4_4SM904GMMA26MMA_64x16x32_S32S8S8_SS_TNEEEENS4_6LayoutISD_NS5_IJSC_NSA_ILi0EEESS_EEEEENS5_IJNS4_10UnderscoreESV_SV_EEEEENS4_13SM90_TMA_LOADENS4_14ComposedLayoutINS4_7SwizzleILi3ELi4ELi3EEENS4_18smem_ptr_flag_bitsILi8EEENSR_INS5_IJNSA_ILi8EEESI_EEENS5_IJSI_SC_EEEEEEEvNS4_8identityENS4_23SM90_TMA_LOAD_MULTICASTES18_vS19_EENS_8epilogue10collective6detail29Sm90TmaWarpSpecializedAdapterINS1D_15DefaultEpilogueIaSK_SK_NS1C_6thread17LinearCombinationIaLi1EiiLNS1H_9ScaleType4KindE0ELNS_15FloatRoundStyleE2EaEENS1_15EpilogueDefaultEEEEEvvEEEEvNT_6ParamsE)
	.align		4
        /*000c*/ 	.word	index@(__assertfail)
	.align		4
        /*0010*/ 	.word	0x00000000
	.align		4
        /*0014*/ 	.word	0xfffffffe
	.align		4
        /*0018*/ 	.word	0x00000000
	.align		4
        /*001c*/ 	.word	0xfffffffd
	.align		4
        /*0020*/ 	.word	0x00000000
	.align		4
        /*0024*/ 	.word	0xfffffffc


//--------------------- .nv.constant4             --------------------------
	.section	.nv.constant4,"a",@progbits
	.align	8
	.align		8
.nv.constant4:
        /*0000*/ 	.dword	__assertfail
	.align		8
        /*0008*/ 	.dword	__unnamed_1
	.align		8
        /*0010*/ 	.dword	_ZN40_INTERNAL_3c9187aa_4_k_cu_d1f95ccb_137054cuda3std3__45__cpo5beginE
	.align		8
        /*0018*/ 	.dword	_ZN40_INTERNAL_3c9187aa_4_k_cu_d1f95ccb_137054cuda3std3__45__cpo3endE
	.align		8
        /*0020*/ 	.dword	_ZN40_INTERNAL_3c9187aa_4_k_cu_d1f95ccb_137054cuda3std3__45__cpo6cbeginE
	.align		8
        /*0028*/ 	.dword	_ZN40_INTERNAL_3c9187aa_4_k_cu_d1f95ccb_137054cuda3std3__45__cpo4cendE
	.align		8
        /*0030*/ 	.dword	_ZN40_INTERNAL_3c9187aa_4_k_cu_d1f95ccb_137054cuda3std3__442_GLOBAL__N__3c9187aa_4_k_cu_d1f95ccb_137056ignoreE
	.align		8
        /*0038*/ 	.dword	_ZN40_INTERNAL_3c9187aa_4_k_cu_d1f95ccb_137054cuda3std3__419piecewise_constructE
	.align		8
        /*0040*/ 	.dword	_ZN40_INTERNAL_3c9187aa_4_k_cu_d1f95ccb_137054cuda3std3__48in_placeE
	.align		8
        /*0048*/ 	.dword	_ZN40_INTERNAL_3c9187aa_4_k_cu_d1f95ccb_137054cuda3std6ranges3__45__cpo4swapE
	.align		8
        /*0050*/ 	.dword	_ZN40_INTERNAL_3c9187aa_4_k_cu_d1f95ccb_137054cuda3std6ranges3__45__cpo9iter_moveE
	.align		8
        /*0058*/ 	.dword	_ZN40_INTERNAL_3c9187aa_4_k_cu_d1f95ccb_137054cute7productE
	.align		8
        /*0060*/ 	.dword	_ZN40_INTERNAL_3c9187aa_4_k_cu_d1f95ccb_137054cute1_E
	.align		8
        /*0068*/ 	.dword	$str$22
	.align		8
        /*0070*/ 	.dword	$str$23


//--------------------- .text._ZN7cutlass13device_kernelINS_4gemm6kernel13GemmUniversalIN4cute5tupleIJiiiiEEENS1_10collective13CollectiveMmaINS1_34MainloopSm90TmaGmmaWarpSpecializedILi5ENS5_IJNS4_1CILi2EEENSA_ILi1EEESC_EEENS1_35KernelTmaWarpSpecializedCooperativeEEENS5_IJNSA_ILi256EEENSA_ILi80EEENSA_ILi128EEEEEEaNS5_IJlSC_lEEEaSK_NS4_8TiledMMAINS4_8MMA_AtomIJNS4_4SM904GMMA26MMA_64x16x32_S32S8S8_SS_TNEEEENS4_6LayoutISD_NS5_IJSC_NSA_ILi0EEESS_EEEEENS5_IJNS4_10UnderscoreESV_SV_EEEEENS4_13SM90_TMA_LOADENS4_14ComposedLayoutINS4_7SwizzleILi3ELi4ELi3EEENS4_18smem_ptr_flag_bitsILi8EEENSR_INS5_IJNSA_ILi8EEESI_EEENS5_IJSI_SC_EEEEEEEvNS4_8identityENS4_23SM90_TMA_LOAD_MULTICASTES18_vS19_EENS_8epilogue10collective6detail29Sm90TmaWarpSpecializedAdapterINS1D_15DefaultEpilogueIaSK_SK_NS1C_6thread17LinearCombinationIaLi1EiiLNS1H_9ScaleType4KindE0ELNS_15FloatRoundStyleE2EaEENS1_15EpilogueDefaultEEEEEvvEEEEvNT_6ParamsE --------------------------
	.section	.text._ZN7cutlass13device_kernelINS_4gemm6kernel13GemmUniversalIN4cute5tupleIJiiiiEEENS1_10collective13CollectiveMmaINS1_34MainloopSm90TmaGmmaWarpSpecializedILi5ENS5_IJNS4_1CILi2EEENSA_ILi1EEESC_EEENS1_35KernelTmaWarpSpecializedCooperativeEEENS5_IJNSA_ILi256EEENSA_ILi80EEENSA_ILi128EEEEEEaNS5_IJlSC_lEEEaSK_NS4_8TiledMMAINS4_8MMA_AtomIJNS4_4SM904GMMA26MMA_64x16x32_S32S8S8_SS_TNEEEENS4_6LayoutISD_NS5_IJSC_NSA_ILi0EEESS_EEEEENS5_IJNS4_10UnderscoreESV_SV_EEEEENS4_13SM90_TMA_LOADENS4_14ComposedLayoutINS4_7SwizzleILi3ELi4ELi3EEENS4_18smem_ptr_flag_bitsILi8EEENSR_INS5_IJNSA_ILi8EEESI_EEENS5_IJSI_SC_EEEEEEEvNS4_8identityENS4_23SM90_TMA_LOAD_MULTICASTES18_vS19_EENS_8epilogue10collective6detail29Sm90TmaWarpSpecializedAdapterINS1D_15DefaultEpilogueIaSK_SK_NS1C_6thread17LinearCombinationIaLi1EiiLNS1H_9ScaleType4KindE0ELNS_15FloatRoundStyleE2EaEENS1_15EpilogueDefaultEEEEEvvEEEEvNT_6ParamsE,"ax",@progbits
	.align	128
.text._ZN7cutlass13device_kernelINS_4gemm6kernel13GemmUniversalIN4cute5tupleIJiiiiEEENS1_10collective13CollectiveMmaINS1_34MainloopSm90TmaGmmaWarpSpecializedILi5ENS5_IJNS4_1CILi2EEENSA_ILi1EEESC_EEENS1_35KernelTmaWarpSpecializedCooperativeEEENS5_IJNSA_ILi256EEENSA_ILi80EEENSA_ILi128EEEEEEaNS5_IJlSC_lEEEaSK_NS4_8TiledMMAINS4_8MMA_AtomIJNS4_4SM904GMMA26MMA_64x16x32_S32S8S8_SS_TNEEEENS4_6LayoutISD_NS5_IJSC_NSA_ILi0EEESS_EEEEENS5_IJNS4_10UnderscoreESV_SV_EEEEENS4_13SM90_TMA_LOADENS4_14ComposedLayoutINS4_7SwizzleILi3ELi4ELi3EEENS4_18smem_ptr_flag_bitsILi8EEENSR_INS5_IJNSA_ILi8EEESI_EEENS5_IJSI_SC_EEEEEEEvNS4_8identityENS4_23SM90_TMA_LOAD_MULTICASTES18_vS19_EENS_8epilogue10collective6detail29Sm90TmaWarpSpecializedAdapterINS1D_15DefaultEpilogueIaSK_SK_NS1C_6thread17LinearCombinationIaLi1EiiLNS1H_9ScaleType4KindE0ELNS_15FloatRoundStyleE2EaEENS1_15EpilogueDefaultEEEEEvvEEEEvNT_6ParamsE:
        .type           _ZN7cutlass13device_kernelINS_4gemm6kernel13GemmUniversalIN4cute5tupleIJiiiiEEENS1_10collective13CollectiveMmaINS1_34MainloopSm90TmaGmmaWarpSpecializedILi5ENS5_IJNS4_1CILi2EEENSA_ILi1EEESC_EEENS1_35KernelTmaWarpSpecializedCooperativeEEENS5_IJNSA_ILi256EEENSA_ILi80EEENSA_ILi128EEEEEEaNS5_IJlSC_lEEEaSK_NS4_8TiledMMAINS4_8MMA_AtomIJNS4_4SM904GMMA26MMA_64x16x32_S32S8S8_SS_TNEEEENS4_6LayoutISD_NS5_IJSC_NSA_ILi0EEESS_EEEEENS5_IJNS4_10UnderscoreESV_SV_EEEEENS4_13SM90_TMA_LOADENS4_14ComposedLayoutINS4_7SwizzleILi3ELi4ELi3EEENS4_18smem_ptr_flag_bitsILi8EEENSR_INS5_IJNSA_ILi8EEESI_EEENS5_IJSI_SC_EEEEEEEvNS4_8identityENS4_23SM90_TMA_LOAD_MULTICASTES18_vS19_EENS_8epilogue10collective6detail29Sm90TmaWarpSpecializedAdapterINS1D_15DefaultEpilogueIaSK_SK_NS1C_6thread17LinearCombinationIaLi1EiiLNS1H_9ScaleType4KindE0ELNS_15FloatRoundStyleE2EaEENS1_15EpilogueDefaultEEEEEvvEEEEvNT_6ParamsE,@function
        .size           _ZN7cutlass13device_kernelINS_4gemm6kernel13GemmUniversalIN4cute5tupleIJiiiiEEENS1_10collective13CollectiveMmaINS1_34MainloopSm90TmaGmmaWarpSpecializedILi5ENS5_IJNS4_1CILi2EEENSA_ILi1EEESC_EEENS1_35KernelTmaWarpSpecializedCooperativeEEENS5_IJNSA_ILi256EEENSA_ILi80EEENSA_ILi128EEEEEEaNS5_IJlSC_lEEEaSK_NS4_8TiledMMAINS4_8MMA_AtomIJNS4_4SM904GMMA26MMA_64x16x32_S32S8S8_SS_TNEEEENS4_6LayoutISD_NS5_IJSC_NSA_ILi0EEESS_EEEEENS5_IJNS4_10UnderscoreESV_SV_EEEEENS4_13SM90_TMA_LOADENS4_14ComposedLayoutINS4_7SwizzleILi3ELi4ELi3EEENS4_18smem_ptr_flag_bitsILi8EEENSR_INS5_IJNSA_ILi8EEESI_EEENS5_IJSI_SC_EEEEEEEvNS4_8identityENS4_23SM90_TMA_LOAD_MULTICASTES18_vS19_EENS_8epilogue10collective6detail29Sm90TmaWarpSpecializedAdapterINS1D_15DefaultEpilogueIaSK_SK_NS1C_6thread17LinearCombinationIaLi1EiiLNS1H_9ScaleType4KindE0ELNS_15FloatRoundStyleE2EaEENS1_15EpilogueDefaultEEEEEvvEEEEvNT_6ParamsE,(.L_x_235 - _ZN7cutlass13device_kernelINS_4gemm6kernel13GemmUniversalIN4cute5tupleIJiiiiEEENS1_10collective13CollectiveMmaINS1_34MainloopSm90TmaGmmaWarpSpecializedILi5ENS5_IJNS4_1CILi2EEENSA_ILi1EEESC_EEENS1_35KernelTmaWarpSpecializedCooperativeEEENS5_IJNSA_ILi256EEENSA_ILi80EEENSA_ILi128EEEEEEaNS5_IJlSC_lEEEaSK_NS4_8TiledMMAINS4_8MMA_AtomIJNS4_4SM904GMMA26MMA_64x16x32_S32S8S8_SS_TNEEEENS4_6LayoutISD_NS5_IJSC_NSA_ILi0EEESS_EEEEENS5_IJNS4_10UnderscoreESV_SV_EEEEENS4_13SM90_TMA_LOADENS4_14ComposedLayoutINS4_7SwizzleILi3ELi4ELi3EEENS4_18smem_ptr_flag_bitsILi8EEENSR_INS5_IJNSA_ILi8EEESI_EEENS5_IJSI_SC_EEEEEEEvNS4_8identityENS4_23SM90_TMA_LOAD_MULTICASTES18_vS19_EENS_8epilogue10collective6detail29Sm90TmaWarpSpecializedAdapterINS1D_15DefaultEpilogueIaSK_SK_NS1C_6thread17LinearCombinationIaLi1EiiLNS1H_9ScaleType4KindE0ELNS_15FloatRoundStyleE2EaEENS1_15EpilogueDefaultEEEEEvvEEEEvNT_6ParamsE)
        .other          _ZN7cutlass13device_kernelINS_4gemm6kernel13GemmUniversalIN4cute5tupleIJiiiiEEENS1_10collective13CollectiveMmaINS1_34MainloopSm90TmaGmmaWarpSpecializedILi5ENS5_IJNS4_1CILi2EEENSA_ILi1EEESC_EEENS1_35KernelTmaWarpSpecializedCooperativeEEENS5_IJNSA_ILi256EEENSA_ILi80EEENSA_ILi128EEEEEEaNS5_IJlSC_lEEEaSK_NS4_8TiledMMAINS4_8MMA_AtomIJNS4_4SM904GMMA26MMA_64x16x32_S32S8S8_SS_TNEEEENS4_6LayoutISD_NS5_IJSC_NSA_ILi0EEESS_EEEEENS5_IJNS4_10UnderscoreESV_SV_EEEEENS4_13SM90_TMA_LOADENS4_14ComposedLayoutINS4_7SwizzleILi3ELi4ELi3EEENS4_18smem_ptr_flag_bitsILi8EEENSR_INS5_IJNSA_ILi8EEESI_EEENS5_IJSI_SC_EEEEEEEvNS4_8identityENS4_23SM90_TMA_LOAD_MULTICASTES18_vS19_EENS_8epilogue10collective6detail29Sm90TmaWarpSpecializedAdapterINS1D_15DefaultEpilogueIaSK_SK_NS1C_6thread17LinearCombinationIaLi1EiiLNS1H_9ScaleType4KindE0ELNS_15FloatRoundStyleE2EaEENS1_15EpilogueDefaultEEEEEvvEEEEvNT_6ParamsE,@"STO_CUDA_ENTRY STV_DEFAULT"
_ZN7cutlass13device_kernelINS_4gemm6kernel13GemmUniversalIN4cute5tupleIJiiiiEEENS1_10collective13CollectiveMmaINS1_34MainloopSm90TmaGmmaWarpSpecializedILi5ENS5_IJNS4_1CILi2EEENSA_ILi1EEESC_EEENS1_35KernelTmaWarpSpecializedCooperativeEEENS5_IJNSA_ILi256EEENSA_ILi80EEENSA_ILi128EEEEEEaNS5_IJlSC_lEEEaSK_NS4_8TiledMMAINS4_8MMA_AtomIJNS4_4SM904GMMA26MMA_64x16x32_S32S8S8_SS_TNEEEENS4_6LayoutISD_NS5_IJSC_NSA_ILi0EEESS_EEEEENS5_IJNS4_10UnderscoreESV_SV_EEEEENS4_13SM90_TMA_LOADENS4_14ComposedLayoutINS4_7SwizzleILi3ELi4ELi3EEENS4_18smem_ptr_flag_bitsILi8EEENSR_INS5_IJNSA_ILi8EEESI_EEENS5_IJSI_SC_EEEEEEEvNS4_8identityENS4_23SM90_TMA_LOAD_MULTICASTES18_vS19_EENS_8epilogue10collective6detail29Sm90TmaWarpSpecializedAdapterINS1D_15DefaultEpilogueIaSK_SK_NS1C_6thread17LinearCombinationIaLi1EiiLNS1H_9ScaleType4KindE0ELNS_15FloatRoundStyleE2EaEENS1_15EpilogueDefaultEEEEEvvEEEEvNT_6ParamsE:
[----:B------:R-:W0:Y:S01]  /*0000*/  LDC R1, c[0x0][0x28] ;  /* 0x00000a00ff017b82 */ /* 0x000e220000000800 */
[----:B------:R-:W1:Y:S01]  /*0010*/  S2R R112, SR_TID.X ;  /* 0x0000000000707919 */ /* 0x000e620000002100 */
[----:B------:R-:W-:Y:S01]  /*0020*/  ELECT P0, URZ, PT ;  /* 0x00000000003f782f */ /* 0x000fe20003800000 */
[----:B------:R-:W-:Y:S01]  /*0030*/  BSSY B0, `(.L_x_0) ;  /* 0x000000f000007945 */ /* 0x000fe20003800000 */
[--C-:B-1----:R-:W-:Y:S02]  /*0040*/  SHF.R.U32.HI R0, RZ, 0x5, R112.reuse ;  /* 0x00000005ff007819 */ /* 0x102fe40000011670 */
[----:B------:R-:W-:-:S03]  /*0050*/  SHF.R.U32.HI R7, RZ, 0x7, R112 ;  /* 0x00000007ff077819 */ /* 0x000fc60000011670 */
[----:B------:R-:W1:Y:S04]  /*0060*/  SHFL.IDX PT, R3, R0, RZ, 0x1f ;  /* 0x00001fff00037589 */ /* 0x000e6800000e0000 */
[----:B------:R2:W3:Y:S01]  /*0070*/  SHFL.IDX PT, R2, R7, RZ, 0x1f ;  /* 0x00001fff07027589 */ /* 0x0004e200000e0000 */
[----:B-1----:R-:W-:-:S13]  /*0080*/  ISETP.NE.OR P0, PT, R3, RZ, !P0 ;  /* 0x000000ff0300720c */ /* 0x002fda0004705670 */
[----:B0-23--:R-:W-:Y:S05]  /*0090*/  @P0 BRA `(.L_x_1) ;  /* 0x0000000000200947 */ /* 0x00dfea0003800000 */
[----:B------:R-:W-:Y:S02]  /*00a0*/  ULDC.64 UR4, c[0x0][0x198] ;  /* 0x0000660000047ab9 */ /* 0x000fe40000000a00 */
[----:B------:R-:W-:Y:S02]  /*00b0*/  UIADD3 UR6, UP0, UR4, 0xf0, URZ ;  /* 0x000000f004067890 */ /* 0x000fe4000ff1e03f */
[----:B------:R-:W-:Y:S02]  /*00c0*/  UIADD3 UR4, UP1, UR4, 0x1f0, URZ ;  /* 0x000001f004047890 */ /* 0x000fe4000ff3e03f */
[----:B------:R-:W-:Y:S02]  /*00d0*/  UIADD3.X UR7, URZ, UR5, URZ, UP0, !UPT ;  /* 0x000000053f077290 */ /* 0x000fe400087fe43f */
[----:B------:R-:W-:-:S07]  /*00e0*/  UIADD3.X UR5, URZ, UR5, URZ, UP1, !UPT ;  /* 0x000000053f057290 */ /* 0x000fce0008ffe43f */
[----:B------:R0:W-:Y:S02]  /*00f0*/  UTMACCTL.PF [UR6] ;  /* 0x00000000060079b9 */ /* 0x0001e40008040000 */
[----:B------:R0:W-:Y:S02]  /*0100*/  UTMACCTL.PF [UR4] ;  /* 0x00000000040079b9 */ /* 0x0001e40008040000 */
[----:B0-----:R-:W-:Y:S01]  /*0110*/  NOP ;  /* 0x0000000000007918 */ /* 0x001fe20000000000 */
.L_x_1:
[----:B------:R-:W-:Y:S05]  /*0120*/  BSYNC B0 ;  /* 0x0000000000007941 */ /* 0x000fea0003800000 */
.L_x_0:
[----:B------:R-:W0:Y:S02]  /*0130*/  SHFL.IDX PT, R5, R0, RZ, 0x1f ;  /* 0x00001fff00057589 */ /* 0x000e2400000e0000 */
[----:B0-----:R-:W-:-:S13]  /*0140*/  ISETP.NE.AND P0, PT, R5, RZ, PT ;  /* 0x000000ff0500720c */ /* 0x001fda0003f05270 */
[----:B------:R-:W-:Y:S05]  /*0150*/  @P0 BRA `(.L_x_2) ;  /* 0x0000000000600947 */ /* 0x000fea0003800000 */
[----:B------:R-:W0:Y:S01]  /*0160*/  S2UR UR8, SR_CgaCtaId ;  /* 0x00000000000879c3 */ /* 0x000e220000008800 */
[----:B------:R-:W-:Y:S01]  /*0170*/  UMOV UR4, 0x400 ;  /* 0x0000040000047882 */ /* 0x000fe20000000000 */
[----:B------:R-:W-:Y:S01]  /*0180*/  UMOV UR5, 0x1 ;  /* 0x0000000100057882 */ /* 0x000fe20000000000 */
[----:B------:R-:W-:Y:S01]  /*0190*/  UMOV UR6, 0x4 ;  /* 0x0000000400067882 */ /* 0x000fe20000000000 */
[----:B------:R-:W-:Y:S01]  /*01a0*/  ELECT P0, URZ, PT ;  /* 0x00000000003f782f */ /* 0x000fe20003800000 */
[----:B------:R-:W-:-:S04]  /*01b0*/  UIADD3 UR6, -UR6, 0x100000, URZ ;  /* 0x0010000006067890 */ /* 0x000fc8000fffe13f */
[----:B------:R-:W-:Y:S02]  /*01c0*/  USHF.L.U32 UR7, UR6, 0xb, URZ ;  /* 0x0000000b06077899 */ /* 0x000fe4000800063f */
[----:B------:R-:W-:Y:S02]  /*01d0*/  USHF.L.U32 UR6, UR6, 0x1, URZ ;  /* 0x0000000106067899 */ /* 0x000fe4000800063f */
[----:B0-----:R-:W-:Y:S02]  /*01e0*/  ULEA UR8, UR8, UR4, 0x18 ;  /* 0x0000000408087291 */ /* 0x001fe4000f8ec03f */
[----:B------:R-:W-:-:S04]  /*01f0*/  UIADD3 UR4, -UR5, 0x100000, URZ ;  /* 0x0010000005047890 */ /* 0x000fc8000fffe13f */
[----:B------:R-:W-:Y:S02]  /*0200*/  USHF.L.U32 UR5, UR4, 0xb, URZ ;  /* 0x0000000b04057899 */ /* 0x000fe4000800063f */
[----:B------:R-:W-:Y:S01]  /*0210*/  USHF.L.U32 UR4, UR4, 0x1, URZ ;  /* 0x0000000104047899 */ /* 0x000fe2000800063f */
[----:B------:R-:W0:Y:S11]  /*0220*/  FENCE.VIEW.ASYNC.S ;  /* 0x00000000000073c6 */ /* 0x000e360000000000 */
[----:B0-----:R0:W1:Y:S01]  /*0230*/  SYNCS.EXCH.64 URZ, [UR8], UR4 ;  /* 0x00000004083f75b2 */ /* 0x0010620008000100 */
[----:B------:R0:W2:Y:S01]  /*0240*/  SYNCS.EXCH.64 URZ, [UR8+0x28], UR6 ;  /* 0x00002806083f75b2 */ /* 0x0000a20008000100 */
[----:B------:R0:W3:Y:S01]  /*0250*/  SYNCS.EXCH.64 URZ, [UR8+0x8], UR4 ;  /* 0x00000804083f75b2 */ /* 0x0000e20008000100 */
[----:B------:R0:W4:Y:S01]  /*0260*/  SYNCS.EXCH.64 URZ, [UR8+0x30], UR6 ;  /* 0x00003006083f75b2 */ /* 0x0001220008000100 */
[----:B------:R0:W0:Y:S01]  /*0270*/  SYNCS.EXCH.64 URZ, [UR8+0x10], UR4 ;  /* 0x00001004083f75b2 */ /* 0x0000220008000100 */
[----:B------:R0:W0:Y:S01]  /*0280*/  SYNCS.EXCH.64 URZ, [UR8+0x38], UR6 ;  /* 0x00003806083f75b2 */ /* 0x0000220008000100 */
[----:B------:R0:W0:Y:S01]  /*0290*/  SYNCS.EXCH.64 URZ, [UR8+0x18], UR4 ;  /* 0x00001804083f75b2 */ /* 0x0000220008000100 */
[----:B------:R0:W0:Y:S01]  /*02a0*/  SYNCS.EXCH.64 URZ, [UR8+0x40], UR6 ;  /* 0x00004006083f75b2 */ /* 0x0000220008000100 */
[----:B------:R0:W0:Y:S01]  /*02b0*/  SYNCS.EXCH.64 URZ, [UR8+0x20], UR4 ;  /* 0x00002004083f75b2 */ /* 0x0000220008000100 */
[----:B------:R0:W0:Y:S01]  /*02c0*/  SYNCS.EXCH.64 URZ, [UR8+0x48], UR6 ;  /* 0x00004806083f75b2 */ /* 0x0000220008000100 */
[----:B------:R-:W-:Y:S01]  /*02d0*/  NOP ;  /* 0x0000000000007918 */ /* 0x000fe20000000000 */
.L_x_2:
[----:B------:R-:W-:Y:S01]  /*02e0*/  SHF.R.S32.HI R9, RZ, 0x1f, R112 ;  /* 0x0000001fff097819 */ /* 0x000fe20000011470 */
[----:B------:R-:W5:Y:S01]  /*02f0*/  SHFL.IDX PT, R0, R0, RZ, 0x1f ;  /* 0x00001fff00007589 */ /* 0x000f6200000e0000 */
[----:B0-----:R-:W0:Y:S01]  /*0300*/  S2UR UR8, SR_CTAID.X ;  /* 0x00000000000879c3 */ /* 0x001e220000002500 */
[----:B------:R-:W-:Y:S02]  /*0310*/  ELECT P0, URZ, PT ;  /* 0x00000000003f782f */ /* 0x000fe40003800000 */
[----:B------:R-:W-:Y:S01]  /*0320*/  LEA.HI R9, R9, R112, RZ, 0x7 ;  /* 0x0000007009097211 */ /* 0x000fe200078f38ff */
[----:B------:R-:W1:Y:S01]  /*0330*/  S2R R4, SR_CTAID.Y ;  /* 0x0000000000047919 */ /* 0x000e620000002600 */
[----:B------:R-:W-:Y:S01]  /*0340*/  SHF.R.S32.HI R6, RZ, 0x1f, R5 ;  /* 0x0000001fff067819 */ /* 0x000fe20000011405 */
[----:B------:R-:W-:Y:S01]  /*0350*/  ULDC UR4, c[0x0][0x150] ;  /* 0x0000540000047ab9 */ /* 0x000fe20000000800 */
[----:B------:R-:W-:Y:S01]  /*0360*/  LOP3.LUT R9, R9, 0xffffff80, RZ, 0xc0, !PT ;  /* 0xffffff8009097812 */ /* 0x000fe200078ec0ff */
[----:B------:R-:W-:Y:S01]  /*0370*/  NOP ;  /* 0x0000000000007918 */ /* 0x000fe20000000000 */
[----:B------:R-:W-:Y:S01]  /*0380*/  LEA.HI R6, R6, R5, RZ, 0x2 ;  /* 0x0000000506067211 */ /* 0x000fe200078f10ff */
[----:B------:R-:W2:Y:S01]  /*0390*/  LDC R11, c[0x0][0x144] ;  /* 0x00005100ff0b7b82 */ /* 0x000ea20000000800 */
[----:B------:R-:W-:Y:S01]  /*03a0*/  NOP ;  /* 0x0000000000007918 */ /* 0x000fe20000000000 */
[----:B------:R-:W-:Y:S01]  /*03b0*/  IMAD.IADD R8, R112, 0x1, -R9 ;  /* 0x0000000170087824 */ /* 0x000fe200078e0a09 */
[----:B------:R-:W-:Y:S01]  /*03c0*/  LOP3.LUT R6, R6, 0x3ffffffc, RZ, 0xc0, !PT ;  /* 0x3ffffffc06067812 */ /* 0x000fe200078ec0ff */
[----:B------:R-:W-:Y:S01]  /*03d0*/  IMAD.MOV.U32 R22, RZ, RZ, 0x1 ;  /* 0x00000001ff167424 */ /* 0x000fe200078e00ff */
[----:B------:R-:W-:-:S02]  /*03e0*/  ISETP.NE.AND P3, PT, R2, RZ, PT ;  /* 0x000000ff0200720c */ /* 0x000fc40003f65270 */
[----:B------:R-:W-:Y:S01]  /*03f0*/  SHF.R.S32.HI R9, RZ, 0x1f, R8 ;  /* 0x0000001fff097819 */ /* 0x000fe20000011408 */
[----:B------:R-:W-:Y:S01]  /*0400*/  IMAD.IADD R6, R5, 0x1, -R6 ;  /* 0x0000000105067824 */ /* 0x000fe200078e0a06 */
[----:B------:R-:W3:Y:S02]  /*0410*/  LDC R13, c[0x0][0x140] ;  /* 0x00005000ff0d7b82 */ /* 0x000ee40000000800 */
[----:B------:R-:W-:Y:S02]  /*0420*/  LEA.HI R9, R9, R8, RZ, 0x3 ;  /* 0x0000000809097211 */ /* 0x000fe400078f18ff */
[----:B-----5:R-:W-:Y:S02]  /*0430*/  ISETP.NE.OR P0, PT, R0, RZ, !P0 ;  /* 0x000000ff0000720c */ /* 0x020fe40004705670 */
[----:B------:R-:W-:Y:S02]  /*0440*/  SHF.R.S32.HI R0, RZ, 0x3, R9 ;  /* 0x00000003ff007819 */ /* 0x000fe40000011409 */
[----:B0-----:R-:W-:-:S02]  /*0450*/  I2FP.F32.U32 R10, UR8 ;  /* 0x00000008000a7c45 */ /* 0x001fc40008201000 */
[----:B------:R-:W-:-:S03]  /*0460*/  SHF.R.S32.HI R9, RZ, 0x1f, R9 ;  /* 0x0000001fff097819 */ /* 0x000fc60000011409 */
[----:B------:R-:W-:Y:S01]  /*0470*/  FMUL R10, R10, UR4 ;  /* 0x000000040a0a7c20 */ /* 0x000fe20008400000 */
[----:B------:R-:W-:Y:S01]  /*0480*/  LEA.HI R9, R9, R0, RZ, 0x2 ;  /* 0x0000000009097211 */ /* 0x000fe200078f10ff */
[----:B------:R-:W-:Y:S01]  /*0490*/  ULDC UR4, c[0x0][0x154] ;  /* 0x0000550000047ab9 */ /* 0x000fe20000000800 */
[----:B-1----:R-:W-:Y:S01]  /*04a0*/  I2FP.F32.U32 R12, R4 ;  /* 0x00000004000c7245 */ /* 0x002fe20000201000 */
[----:B------:R-:W-:Y:S01]  /*04b0*/  VOTEU.ALL UP0, P0 ;  /* 0x00000000003f7886 */ /* 0x000fe20000000000 */
[----:B------:R-:W-:Y:S01]  /*04c0*/  LOP3.LUT R9, R9, 0xfffffffc, RZ, 0xc0, !PT ;  /* 0xfffffffc09097812 */ /* 0x000fe200078ec0ff */
[----:B------:R-:W0:Y:S01]  /*04d0*/  F2I.U32.TRUNC.NTZ R10, R10 ;  /* 0x0000000a000a7305 */ /* 0x000e22000020f000 */
[----:B------:R-:W-:Y:S01]  /*04e0*/  VOTEU.ALL UP1, P0 ;  /* 0x00000000003f7886 */ /* 0x000fe20000020000 */
[----:B------:R-:W-:Y:S01]  /*04f0*/  FMUL R12, R12, UR4 ;  /* 0x000000040c0c7c20 */ /* 0x000fe20008400000 */
[----:B------:R-:W1:Y:S01]  /*0500*/  @!UP0 S2UR UR7, SR_CgaCtaId ;  /* 0x00000000000789c3 */ /* 0x000e620000008800 */
[----:B------:R-:W-:Y:S01]  /*0510*/  IMAD.IADD R9, R0, 0x1, -R9 ;  /* 0x0000000100097824 */ /* 0x000fe200078e0a09 */
[----:B------:R-:W-:Y:S01]  /*0520*/  SHF.R.S32.HI R0, RZ, 0x1f, R3 ;  /* 0x0000001fff007819 */ /* 0x000fe20000011403 */
[----:B------:R-:W-:Y:S01]  /*0530*/  UMOV UR4, 0x20 ;  /* 0x0000002000047882 */ /* 0x000fe20000000000 */
[----:B------:R-:W-:Y:S01]  /*0540*/  @!UP0 UMOV UR6, 0x400 ;  /* 0x0000040000068882 */ /* 0x000fe20000000000 */
[----:B------:R-:W-:Y:S01]  /*0550*/  IMAD R19, R6, 0x4, R9 ;  /* 0x0000000406137824 */ /* 0x000fe200078e0209 */
[----:B------:R-:W5:Y:S01]  /*0560*/  F2I.U32.TRUNC.NTZ R12, R12 ;  /* 0x0000000c000c7305 */ /* 0x000f62000020f000 */
[----:B------:R-:W-:Y:S01]  /*0570*/  LEA.HI R0, R0, R3, RZ, 0x2 ;  /* 0x0000000300007211 */ /* 0x000fe200078f10ff */
[----:B------:R-:W4:Y:S01]  /*0580*/  LDC R9, c[0x0][0x148] ;  /* 0x00005200ff097b82 */ /* 0x000f220000000800 */
[----:B------:R-:W-:-:S04]  /*0590*/  @!UP0 UIADD3 UR4, -UR4, 0x100000, URZ ;  /* 0x0010000004048890 */ /* 0x000fc8000fffe13f */
[----:B------:R-:W-:Y:S02]  /*05a0*/  @!UP0 USHF.L.U32 UR5, UR4, 0xb, URZ ;  /* 0x0000000b04058899 */ /* 0x000fe4000800063f */
[----:B------:R-:W-:Y:S01]  /*05b0*/  @!UP0 USHF.L.U32 UR4, UR4, 0x1, URZ ;  /* 0x0000000104048899 */ /* 0x000fe2000800063f */
[----:B------:R-:W-:Y:S01]  /*05c0*/  LEA.HI R6, R19, R19, RZ, 0x1 ;  /* 0x0000001313067211 */ /* 0x000fe200078f08ff */
[----:B0-----:R-:W-:Y:S01]  /*05d0*/  IMAD.MOV R14, RZ, RZ, -R10 ;  /* 0x000000ffff0e7224 */ /* 0x001fe200078e0a0a */
[----:B------:R-:W-:Y:S02]  /*05e0*/  LOP3.LUT R0, R0, 0xfffffffc, RZ, 0xc0, !PT ;  /* 0xfffffffc00007812 */ /* 0x000fe400078ec0ff */
[----:B------:R-:W-:Y:S01]  /*05f0*/  LOP3.LUT R10, R6, 0xfffffffe, RZ, 0xc0, !PT ;  /* 0xfffffffe060a7812 */ /* 0x000fe200078ec0ff */
[----:B--2---:R-:W-:Y:S01]  /*0600*/  IMAD R6, R11, R14, UR8 ;  /* 0x000000080b067e24 */ /* 0x004fe2000f8e020e */
[----:B---3--:R-:W-:Y:S01]  /*0610*/  ISETP.EQ.U32.AND P2, PT, R13, 0x1, PT ;  /* 0x000000010d00780c */ /* 0x008fe20003f42070 */
[----:B------:R-:W-:-:S02]  /*0620*/  IMAD.IADD R3, R3, 0x1, -R0 ;  /* 0x0000000103037824 */ /* 0x000fc400078e0a00 */
[C---:B------:R-:W-:Y:S02]  /*0630*/  IMAD.IADD R11, R19.reuse, 0x1, -R10 ;  /* 0x00000001130b7824 */ /* 0x040fe400078e0a0a */
[----:B------:R-:W-:Y:S01]  /*0640*/  IMAD.SHL.U32 R10, R19, 0x4, RZ ;  /* 0x00000004130a7824 */ /* 0x000fe200078e00ff */
[----:B------:R-:W-:Y:S01]  /*0650*/  ISETP.NE.AND P1, PT, R3, 0x3, PT ;  /* 0x000000030300780c */ /* 0x000fe20003f25270 */
[----:B-----5:R-:W-:Y:S01]  /*0660*/  IMAD.MOV R24, RZ, RZ, -R12 ;  /* 0x000000ffff187224 */ /* 0x020fe200078e0a0c */
[----:B------:R-:W-:Y:S01]  /*0670*/  ISETP.NE.AND P4, PT, R11, R6, PT ;  /* 0x000000060b00720c */ /* 0x000fe20003f85270 */
[----:B-1----:R-:W-:Y:S01]  /*0680*/  @!UP0 ULEA UR6, UR7, UR6, 0x18 ;  /* 0x0000000607068291 */ /* 0x002fe2000f8ec03f */
[----:B------:R-:W-:Y:S01]  /*0690*/  LOP3.LUT R19, R19, 0xc, R10, 0x78, !PT ;  /* 0x0000000c13137812 */ /* 0x000fe200078e780a */
[----:B------:R-:W-:Y:S01]  /*06a0*/  VOTEU.ALL UP0, P0 ;  /* 0x00000000003f7886 */ /* 0x000fe20000000000 */
[----:B------:R-:W-:Y:S01]  /*06b0*/  LOP3.LUT P0, RZ, R8, 0x7, RZ, 0xc0, !PT ;  /* 0x0000000708ff7812 */ /* 0x000fe2000780c0ff */
[----:B------:R-:W-:Y:S01]  /*06c0*/  VIADD R8, R2, 0xffffffff ;  /* 0xffffffff02087836 */ /* 0x000fe20000000000 */
[----:B------:R-:W-:Y:S01]  /*06d0*/  ISETP.EQ.OR P1, PT, R3, RZ, !P1 ;  /* 0x000000ff0300720c */ /* 0x000fe20004f22670 */
[----:B----4-:R-:W-:Y:S01]  /*06e0*/  IMAD R11, R9, R24, R4 ;  /* 0x00000018090b7224 */ /* 0x010fe200078e0204 */
[----:B------:R-:W-:-:S02]  /*06f0*/  ISETP.LT.U32.AND P0, PT, R19, 0x2, !P0 ;  /* 0x000000021300780c */ /* 0x000fc40004701070 */
[----:B------:R-:W-:Y:S02]  /*0700*/  ISETP.EQ.AND P1, PT, R2, RZ, P1 ;  /* 0x000000ff0200720c */ /* 0x000fe40000f22270 */
[----:B------:R-:W-:Y:S01]  /*0710*/  ISETP.GE.U32.AND P6, PT, R8, 0x2, PT ;  /* 0x000000020800780c */ /* 0x000fe20003fc6070 */
[----:B------:R-:W0:Y:S02]  /*0720*/  FENCE.VIEW.ASYNC.S ;  /* 0x00000000000073c6 */ /* 0x000e240000000000 */
[----:B0-----:R0:W1:Y:S01]  /*0730*/  @!UP0 SYNCS.EXCH.64 URZ, [UR6+0x60], UR4 ;  /* 0x00006004063f85b2 */ /* 0x0010620008000100 */
[----:B------:R-:W-:Y:S02]  /*0740*/  @P4 LEA.HI R0, R19, R19, RZ, 0x1 ;  /* 0x0000001313004211 */ /* 0x000fe400078f08ff */
[----:B------:R-:W-:Y:S02]  /*0750*/  SEL R18, RZ, 0x1, !P1 ;  /* 0x00000001ff127807 */ /* 0x000fe40004800000 */
[----:B------:R-:W-:-:S02]  /*0760*/  @P4 SHF.R.S32.HI R0, RZ, 0x1, R0 ;  /* 0x00000001ff004819 */ /* 0x000fc40000011400 */
[----:B------:R-:W-:Y:S02]  /*0770*/  SEL R18, R18, 0x2, P6 ;  /* 0x0000000212127807 */ /* 0x000fe40003000000 */
[----:B------:R-:W-:Y:S02]  /*0780*/  @P4 ISETP.NE.AND P5, PT, R0, R11, PT ;  /* 0x0000000b0000420c */ /* 0x000fe40003fa5270 */
[----:B------:R-:W-:Y:S02]  /*0790*/  SEL R11, RZ, 0x1, !P0 ;  /* 0x00000001ff0b7807 */ /* 0x000fe40004000000 */
[----:B------:R-:W-:Y:S02]  /*07a0*/  @P4 SEL R22, RZ, 0x1, P5 ;  /* 0x00000001ff164807 */ /* 0x000fe40002800000 */
[----:B------:R-:W-:Y:S01]  /*07b0*/  LOP3.LUT R0, R112, 0x7f, RZ, 0xc0, !PT ;  /* 0x0000007f70007812 */ /* 0x000fe200078ec0ff */
[----:B------:R0:W2:Y:S01]  /*07c0*/  @!UP1 SYNCS.EXCH.64 URZ, [UR6+0x68], UR4 ;  /* 0x00006804063f95b2 */ /* 0x0000a20008000100 */
[----:B------:R-:W-:Y:S01]  /*07d0*/  LOP3.LUT R22, R22, R11, RZ, 0xc0, !PT ;  /* 0x0000000b16167212 */ /* 0x000fe200078ec0ff */
[----:B------:R-:W-:Y:S01]  /*07e0*/  NOP ;  /* 0x0000000000007918 */ /* 0x000fe20000000000 */
[----:B------:R-:W-:Y:S05]  /*07f0*/  @!P2 BRA `(.L_x_3) ;  /* 0x000000000008a947 */ /* 0x000fea0003800000 */
[----:B-12---:R-:W-:Y:S01]  /*0800*/  UCGABAR_ARV ;  /* 0x00000000000079c7 */ /* 0x006fe20008000000 */
[----:B------:R-:W-:Y:S05]  /*0810*/  BRA `(.L_x_4) ;  /* 0x0000000000047947 */ /* 0x000fea0003800000 */
.L_x_3:
[----:B-12---:R-:W-:Y:S01]  /*0820*/  NOP ;  /* 0x0000000000007918 */ /* 0x006fe20000000000 */
.L_x_4:
[----:B------:R-:W1:Y:S01]  /*0830*/  LDC R2, c[0x0][0x65c] ;  /* 0x00019700ff027b82 */ /* 0x000e620000000800 */
[----:B------:R-:W-:Y:S02]  /*0840*/  IMAD.U32 R10, RZ, RZ, UR8 ;  /* 0x00000008ff0a7e24 */ /* 0x000fe4000f8e00ff */
[----:B------:R-:W-:Y:S01]  /*0850*/  IMAD.MOV.U32 R11, RZ, RZ, RZ ;  /* 0x000000ffff0b7224 */ /* 0x000fe200078e00ff */
[----:B-1----:R-:W-:-:S04]  /*0860*/  ISETP.NE.AND P1, PT, R2, 0x1, PT ;  /* 0x000000010200780c */ /* 0x002fc80003f25270 */
[----:B------:R-:W-:-:S09]  /*0870*/  P2R R5, PR, RZ, 0x2 ;  /* 0x00000002ff057803 */ /* 0x000fd20000000000 */
[----:B------:R-:W1:Y:S01]  /*0880*/  @P1 LDC R17, c[0x0][0x10] ;  /* 0x00000400ff111b82 */ /* 0x000e620000000800 */
[----:B------:R-:W-:Y:S02]  /*0890*/  @P1 IMAD.MOV.U32 R5, RZ, RZ, RZ ;  /* 0x000000ffff051224 */ /* 0x000fe400078e00ff */
[----:B------:R-:W-:-:S05]  /*08a0*/  @P1 IMAD.MOV.U32 R15, RZ, RZ, RZ ;  /* 0x000000ffff0f1224 */ /* 0x000fca00078e00ff */
[----:B------:R-:W2:Y:S01]  /*08b0*/  @!P1 LDC R13, c[0x0][0xc] ;  /* 0x00000300ff0d9b82 */ /* 0x000ea20000000800 */
[----:B0-----:R-:W-:Y:S01]  /*08c0*/  ULDC UR4, c[0x0][0xc] ;  /* 0x0000030000047ab9 */ /* 0x001fe20000000800 */
[----:B------:R-:W-:Y:S01]  /*08d0*/  ULDC UR5, c[0x0][0x10] ;  /* 0x0000040000057ab9 */ /* 0x000fe20000000800 */
[----:B------:R-:W-:Y:S01]  /*08e0*/  ULDC UR6, c[0x0][0x14] ;  /* 0x0000050000067ab9 */ /* 0x000fe20000000800 */
[----:B------:R-:W-:-:S04]  /*08f0*/  UIMAD.WIDE.U32 UR4, UR4, UR5, URZ ;  /* 0x00000005040472a5 */ /* 0x000fc8000f8e003f */
[----:B------:R-:W-:Y:S02]  /*0900*/  UIMAD.WIDE.U32 UR42, UR4, UR6, URZ ;  /* 0x00000006042a72a5 */ /* 0x000fe4000f8e003f */
[----:B------:R-:W-:-:S04]  /*0910*/  UIMAD UR38, UR5, UR6, URZ ;  /* 0x00000006052672a4 */ /* 0x000fc8000f8e023f */
[----:B------:R-:W-:Y:S01]  /*0920*/  UIADD3 UR38, UR43, UR38, URZ ;  /* 0x000000262b267290 */ /* 0x000fe2000fffe03f */
[----:B-1----:R-:W-:-:S04]  /*0930*/  @P1 IMAD.WIDE.U32 R16, R17, UR8, R4 ;  /* 0x0000000811101c25 */ /* 0x002fc8000f8e0004 */
[----:B------:R-:W-:Y:S02]  /*0940*/  @P1 IMAD.IADD R17, R17, 0x1, R15 ;  /* 0x0000000111111824 */ /* 0x000fe400078e020f */
[----:B--2---:R-:W-:-:S04]  /*0950*/  @!P1 IMAD.WIDE.U32 R10, R4, R13, R10 ;  /* 0x0000000d040a9225 */ /* 0x004fc800078e000a */
[----:B------:R-:W-:Y:S02]  /*0960*/  @!P1 IMAD.MOV.U32 R16, RZ, RZ, R10 ;  /* 0x000000ffff109224 */ /* 0x000fe400078e000a */
[----:B------:R-:W-:Y:S01]  /*0970*/  @!P1 IMAD.MOV.U32 R17, RZ, RZ, R11 ;  /* 0x000000ffff119224 */ /* 0x000fe200078e000b */
[----:B------:R-:W-:Y:S06]  /*0980*/  @!P2 BRA `(.L_x_5) ;  /* 0x00000000000ca947 */ /* 0x000fec0003800000 */
[----:B------:R-:W-:Y:S01]  /*0990*/  UCGABAR_WAIT ;  /* 0x0000000000007dc7 */ /* 0x000fe20008000000 */
[----:B------:R-:W-:Y:S01]  /*09a0*/  CCTL.IVALL ;  /* 0x00000000ff00798f */ /* 0x000fe20002000000 */
[----:B------:R-:W-:Y:S05]  /*09b0*/  BRA `(.L_x_6) ;  /* 0x0000000000047947 */ /* 0x000fea0003800000 */
.L_x_5:
[----:B------:R-:W-:Y:S06]  /*09c0*/  BAR.SYNC.DEFER_BLOCKING 0x0 ;  /* 0x0000000000007b1d */ /* 0x000fec0000010000 */
.L_x_6:
[----:B------:R-:W-:Y:S05]  /*09d0*/  @!P3 BRA `(.L_x_7) ;  /* 0x00000078002cb947 */ /* 0x000fea0003800000 */
[----:B------:R-:W-:-:S13]  /*09e0*/  ISETP.GT.U32.AND P0, PT, R8, 0x1, PT ;  /* 0x000000010800780c */ /* 0x000fda0003f04070 */
[----:B------:R-:W-:Y:S05]  /*09f0*/  @P0 EXIT ;  /* 0x000000000000094d */ /* 0x000fea0003800000 */
[----:B------:R-:W-:Y:S01]  /*0a00*/  ULDC.64 UR4, c[0x0][0x650] ;  /* 0x0001940000047ab9 */ /* 0x000fe20000000a00 */
[----:B------:R-:W-:Y:S01]  /*0a10*/  PRMT R3, RZ, 0x7610, R3 ;  /* 0x00007610ff037816 */ /* 0x000fe20000000003 */
[----:B------:R-:W-:Y:S01]  /*0a20*/  IMAD.MOV.U32 R107, RZ, RZ, -0x1 ;  /* 0xffffffffff6b7424 */ /* 0x000fe200078e00ff */
[----:B------:R-:W-:Y:S01]  /*0a30*/  ISETP.GE.U32.AND P0, PT, R16, UR4, PT ;  /* 0x0000000410007c0c */ /* 0x000fe2000bf06070 */
[----:B------:R-:W-:Y:S02]  /*0a40*/  IMAD.MOV.U32 R106, RZ, RZ, -0x1 ;  /* 0xffffffffff6a7424 */ /* 0x000fe400078e00ff */
[----:B------:R-:W-:Y:S01]  /*0a50*/  IMAD.MOV.U32 R23, RZ, RZ, -0x1 ;  /* 0xffffffffff177424 */ /* 0x000fe200078e00ff */
[----:B------:R-:W-:-:S13]  /*0a60*/  ISETP.GE.U32.AND.EX P0, PT, R17, UR5, PT, P0 ;  /* 0x0000000511007c0c */ /* 0x000fda000bf06100 */
[----:B------:R-:W-:Y:S05]  /*0a70*/  @P0 BRA `(.L_x_8) ;  /* 0x00000004002c0947 */ /* 0x000fea0003800000 */
[----:B------:R-:W0:Y:S01]  /*0a80*/  LDC.64 R26, c[0x0][0x628] ;  /* 0x00018a00ff1a7b82 */ /* 0x000e220000000a00 */
[----:B------:R-:W-:Y:S02]  /*0a90*/  IMAD.MOV.U32 R10, RZ, RZ, R16 ;  /* 0x000000ffff0a7224 */ /* 0x000fe400078e0010 */
[----:B------:R-:W-:-:S05]  /*0aa0*/  IMAD.MOV.U32 R11, RZ, RZ, R17 ;  /* 0x000000ffff0b7224 */ /* 0x000fca00078e0011 */
[----:B------:R-:W1:Y:S08]  /*0ab0*/  LDC R8, c[0x0][0x630] ;  /* 0x00018c00ff087b82 */ /* 0x000e700000000800 */
[----:B------:R-:W2:Y:S01]  /*0ac0*/  LDC.64 R28, c[0x0][0x620] ;  /* 0x00018800ff1c7b82 */ /* 0x000ea20000000a00 */
[----:B0-----:R-:W-:-:S04]  /*0ad0*/  ISETP.NE.U32.AND P0, PT, R26, RZ, PT ;  /* 0x000000ff1a00720c */ /* 0x001fc80003f05070 */
[----:B------:R-:W-:-:S13]  /*0ae0*/  ISETP.NE.AND.EX P0, PT, R27, RZ, PT, P0 ;  /* 0x000000ff1b00720c */ /* 0x000fda0003f05300 */
[----:B-12---:R-:W-:Y:S05]  /*0af0*/  @!P0 BRA `(.L_x_9) ;  /* 0x0000000000288947 */ /* 0x006fea0003800000 */
[----:B------:R-:W0:Y:S02]  /*0b00*/  LDC R3, c[0x0][0x634] ;  /* 0x00018d00ff037b82 */ /* 0x000e240000000800 */
[----:B0-----:R-:W-:-:S05]  /*0b10*/  IADD3 R3, P0, R16, R3, RZ ;  /* 0x0000000310037210 */ /* 0x001fca0007f1e0ff */
[----:B------:R-:W-:-:S04]  /*0b20*/  IMAD.X R21, RZ, RZ, R17, P0 ;  /* 0x000000ffff157224 */ /* 0x000fc800000e0611 */
[----:B------:R-:W-:-:S04]  /*0b30*/  IMAD.WIDE.U32 R10, R21, R26, RZ ;  /* 0x0000001a150a7225 */ /* 0x000fc800078e00ff */
[----:B------:R-:W-:-:S04]  /*0b40*/  IMAD.WIDE.U32 R12, P0, R3, R27, R10 ;  /* 0x0000001b030c7225 */ /* 0x000fc8000780000a */
[----:B------:R-:W-:-:S04]  /*0b50*/  IMAD.WIDE.U32 R10, R3, R26, RZ ;  /* 0x0000001a030a7225 */ /* 0x000fc800078e00ff */
[----:B------:R-:W-:Y:S01]  /*0b60*/  IMAD.X R15, RZ, RZ, RZ, P0 ;  /* 0x000000ffff0f7224 */ /* 0x000fe200000e06ff */
[----:B------:R-:W-:Y:S01]  /*0b70*/  IADD3 RZ, P0, R11, R12, RZ ;  /* 0x0000000c0bff7210 */ /* 0x000fe20007f1e0ff */
[----:B------:R-:W-:-:S04]  /*0b80*/  IMAD.MOV.U32 R14, RZ, RZ, R13 ;  /* 0x000000ffff0e7224 */ /* 0x000fc800078e000d */
[----:B------:R-:W-:-:S08]  /*0b90*/  IMAD.WIDE.U32.X R10, R21, R27, R14, P0 ;  /* 0x0000001b150a7225 */ /* 0x000fd000000e040e */
.L_x_9:
[----:B------:R-:W0:Y:S01]  /*0ba0*/  LDC.64 R32, c[0x0][0x640] ;  /* 0x00019000ff207b82 */ /* 0x000e220000000a00 */
[--C-:B------:R-:W-:Y:S01]  /*0bb0*/  SHF.R.U64 R27, R10, R8, R11.reuse ;  /* 0x000000080a1b7219 */ /* 0x100fe2000000120b */
[----:B------:R-:W-:Y:S01]  /*0bc0*/  IMAD R31, R9, R24, R4 ;  /* 0x00000018091f7224 */ /* 0x000fe200078e0204 */
[----:B------:R-:W-:Y:S01]  /*0bd0*/  SHF.R.U32.HI R3, RZ, R8, R11 ;  /* 0x00000008ff037219 */ /* 0x000fe2000001160b */
[----:B------:R-:W-:Y:S01]  /*0be0*/  IMAD.MOV.U32 R23, RZ, RZ, 0x1 ;  /* 0x00000001ff177424 */ /* 0x000fe200078e00ff */
[----:B------:R-:W-:-:S03]  /*0bf0*/  IADD3 R5, P0, RZ, -R27, RZ ;  /* 0x8000001bff057210 */ /* 0x000fc60007f1e0ff */
[----:B------:R-:W1:Y:S02]  /*0c00*/  LDC R12, c[0x0][0x618] ;  /* 0x00018600ff0c7b82 */ /* 0x000e640000000800 */
[----:B------:R-:W-:Y:S02]  /*0c10*/  IMAD.X R3, RZ, RZ, ~R3, P0 ;  /* 0x000000ffff037224 */ /* 0x000fe400000e0e03 */
[----:B------:R-:W-:-:S04]  /*0c20*/  IMAD.WIDE.U32 R10, R5, R28, R16 ;  /* 0x0000001c050a7225 */ /* 0x000fc800078e0010 */
[----:B------:R-:W2:Y:S01]  /*0c30*/  LDC R20, c[0x0][0x608] ;  /* 0x00018200ff147b82 */ /* 0x000ea20000000800 */
[----:B------:R-:W-:Y:S02]  /*0c40*/  IMAD R8, R3, R28, RZ ;  /* 0x0000001c03087224 */ /* 0x000fe400078e02ff */
[----:B------:R-:W-:Y:S02]  /*0c50*/  IMAD.MOV.U32 R3, RZ, RZ, -0x1 ;  /* 0xffffffffff037424 */ /* 0x000fe400078e00ff */
[----:B------:R-:W-:-:S03]  /*0c60*/  IMAD R5, R5, R29, R8 ;  /* 0x0000001d05057224 */ /* 0x000fc600078e0208 */
[----:B------:R-:W3:Y:S01]  /*0c70*/  LDC R30, c[0x0][0x658] ;  /* 0x00019600ff1e7b82 */ /* 0x000ee20000000800 */
[----:B------:R-:W-:Y:S01]  /*0c80*/  IMAD.IADD R5, R11, 0x1, R5 ;  /* 0x000000010b057824 */ /* 0x000fe200078e0205 */
[----:B0-----:R-:W-:-:S04]  /*0c90*/  ISETP.NE.U32.AND P0, PT, R32, RZ, PT ;  /* 0x000000ff2000720c */ /* 0x001fc80003f05070 */
[----:B------:R-:W-:Y:S02]  /*0ca0*/  ISETP.NE.AND.EX P0, PT, R33, RZ, PT, P0 ;  /* 0x000000ff2100720c */ /* 0x000fe40003f05300 */
[----:B------:R-:W0:Y:S01]  /*0cb0*/  LDC R26, c[0x0][0x600] ;  /* 0x00018000ff1a7b82 */ /* 0x000e220000000800 */
[-CC-:B-1----:R-:W-:Y:S02]  /*0cc0*/  SHF.R.U64 R14, R10, R12.reuse, R5.reuse ;  /* 0x0000000c0a0e7219 */ /* 0x182fe40000001205 */
[----:B------:R-:W-:-:S05]  /*0cd0*/  SHF.R.U32.HI R5, RZ, R12, R5 ;  /* 0x0000000cff057219 */ /* 0x000fca0000011605 */
[----:B------:R-:W1:Y:S01]  /*0ce0*/  LDC R15, c[0x0][0x648] ;  /* 0x00019200ff0f7b82 */ /* 0x000e620000000800 */
[-CC-:B--2---:R-:W-:Y:S02]  /*0cf0*/  SHF.R.U64 R29, R14, R20.reuse, R5.reuse ;  /* 0x000000140e1d7219 */ /* 0x184fe40000001205 */
[----:B------:R-:W-:-:S05]  /*0d00*/  SHF.R.U32.HI R5, RZ, R20, R5 ;  /* 0x00000014ff057219 */ /* 0x000fca0000011605 */
[----:B------:R-:W2:Y:S01]  /*0d10*/  LDC R21, c[0x0][0x638] ;  /* 0x00018e00ff157b82 */ /* 0x000ea20000000800 */
[-CC-:B---3--:R-:W-:Y:S02]  /*0d20*/  SHF.R.U64 R20, R29, R30.reuse, R5.reuse ;  /* 0x0000001e1d147219 */ /* 0x188fe40000001205 */
[-C--:B------:R-:W-:Y:S02]  /*0d30*/  SHF.L.U32 R3, R3, R30.reuse, RZ ;  /* 0x0000001e03037219 */ /* 0x080fe400000006ff */
[----:B------:R-:W-:Y:S01]  /*0d40*/  SHF.R.U32.HI R5, RZ, R30, R5 ;  /* 0x0000001eff057219 */ /* 0x000fe20000011605 */
[----:B------:R-:W-:Y:S01]  /*0d50*/  IMAD.MOV.U32 R4, RZ, RZ, R20 ;  /* 0x000000ffff047224 */ /* 0x000fe200078e0014 */
[----:B------:R-:W-:Y:S01]  /*0d60*/  LOP3.LUT R12, RZ, R3, RZ, 0x33, !PT ;  /* 0x00000003ff0c7212 */ /* 0x000fe200078e33ff */
[----:B------:R-:W3:Y:S01]  /*0d70*/  LDC R25, c[0x0][0x610] ;  /* 0x00018400ff197b82 */ /* 0x000ee20000000800 */
[----:B------:R-:W-:Y:S05]  /*0d80*/  @!P0 BRA `(.L_x_10) ;  /* 0x0000000000288947 */ /* 0x000fea0003800000 */
[----:B------:R-:W4:Y:S02]  /*0d90*/  LDC R3, c[0x0][0x64c] ;  /* 0x00019300ff037b82 */ /* 0x000f240000000800 */
[----:B----4-:R-:W-:-:S05]  /*0da0*/  IADD3 R3, P0, R20, R3, RZ ;  /* 0x0000000314037210 */ /* 0x010fca0007f1e0ff */
        /* <DEDUP_REMOVED lines=8> */
.L_x_10:
[----:B-1----:R-:W-:Y:S01]  /*0e30*/  SHF.R.U64 R4, R4, R15, R5 ;  /* 0x0000000f04047219 */ /* 0x002fe20000001205 */
[----:B0-----:R-:W-:Y:S01]  /*0e40*/  VIADD R5, R26, 0xffffffff ;  /* 0xffffffff1a057836 */ /* 0x001fe20000000000 */
[----:B------:R-:W-:Y:S01]  /*0e50*/  SHF.L.U32 R3, R23, R30, RZ ;  /* 0x0000001e17037219 */ /* 0x000fe200000006ff */
[----:B------:R-:W-:Y:S01]  /*0e60*/  IMAD.MOV.U32 R23, RZ, RZ, R27 ;  /* 0x000000ffff177224 */ /* 0x000fe200078e001b */
[----:B------:R-:W-:Y:S01]  /*0e70*/  LOP3.LUT R12, R29, R12, RZ, 0xc0, !PT ;  /* 0x0000000c1d0c7212 */ /* 0x000fe200078ec0ff */
[----:B------:R-:W-:Y:S01]  /*0e80*/  IMAD.MOV R8, RZ, RZ, -R4 ;  /* 0x000000ffff087224 */ /* 0x000fe200078e0a04 */
[----:B------:R-:W-:Y:S02]  /*0e90*/  SEL R6, R6, R31, !P1 ;  /* 0x0000001f06067207 */ /* 0x000fe40004800000 */
[----:B------:R-:W-:Y:S01]  /*0ea0*/  LOP3.LUT R5, R14, R5, RZ, 0xc0, !PT ;  /* 0x000000050e057212 */ /* 0x000fe200078ec0ff */
[----:B------:R-:W-:Y:S02]  /*0eb0*/  IMAD R9, R3, R4, R12 ;  /* 0x0000000403097224 */ /* 0x000fe400078e020c */
[----:B--2---:R-:W-:-:S02]  /*0ec0*/  IMAD R3, R8, R21, R20 ;  /* 0x0000001508037224 */ /* 0x004fc400078e0214 */
[----:B---3--:R-:W-:Y:S02]  /*0ed0*/  IMAD R6, R9, R25, R6 ;  /* 0x0000001909067224 */ /* 0x008fe400078e0206 */
[----:B------:R-:W-:Y:S02]  /*0ee0*/  IMAD R107, R3, R26, R5 ;  /* 0x0000001a036b7224 */ /* 0x000fe400078e0205 */
[----:B------:R-:W-:-:S03]  /*0ef0*/  IMAD.MOV.U32 R4, RZ, RZ, 0x1 ;  /* 0x00000001ff047424 */ /* 0x000fc600078e00ff */
[----:B------:R-:W-:Y:S02]  /*0f00*/  SEL R106, R107, R6, !P1 ;  /* 0x000000066b6a7207 */ /* 0x000fe40004800000 */
[----:B------:R-:W-:Y:S02]  /*0f10*/  PRMT R3, R4, 0x7610, R3 ;  /* 0x0000761004037816 */ /* 0x000fe40000000003 */
[----:B------:R-:W-:-:S07]  /*0f20*/  SEL R107, R6, R107, !P1 ;  /* 0x0000006b066b7207 */ /* 0x000fce0004800000 */
.L_x_8:
[----:B------:R-:W-:-:S08]  /*0f30*/  NOP ;  /* 0x0000000000007918 */ /* 0x000fd00000000000 */
[----:B------:R-:W0:Y:S02]  /*0f40*/  USETMAXREG.TRY_ALLOC.CTAPOOL UP0, 0xe8 ;  /* 0x000000e8000079c8 */ /* 0x000e240008000600 */
[----:B0-----:R-:W-:-:S13]  /*0f50*/  PLOP3.LUT P0, PT, PT, PT, UP0, 0x80, 0x0 ;  /* 0x000000000000781c */ /* 0x001fda0003f0f008 */
[----:B------:R-:W-:Y:S05]  /*0f60*/  @!P0 BRA `(.L_x_8) ;  /* 0xfffffffc00f08947 */ /* 0x000fea000383ffff */
[----:B------:R-:W-:Y:S01]  /*0f70*/  ULDC.64 UR4, c[0x0][0x598] ;  /* 0x0001660000047ab9 */ /* 0x000fe20000000a00 */
[----:B------:R-:W-:Y:S01]  /*0f80*/  ULDC.64 UR44, c[0x0][0x208] ;  /* 0x00008200002c7ab9 */ /* 0x000fe20000000a00 */
[----:B------:R-:W-:-:S04]  /*0f90*/  ISETP.NE.U32.AND P0, PT, RZ, UR4, PT ;  /* 0x00000004ff007c0c */ /* 0x000fc8000bf05070 */
[----:B------:R-:W-:-:S13]  /*0fa0*/  ISETP.NE.AND.EX P0, PT, RZ, UR5, PT, P0 ;  /* 0x00000005ff007c0c */ /* 0x000fda000bf05300 */
[----:B------:R-:W-:Y:S05]  /*0fb0*/  @!P0 BRA `(.L_x_11) ;  /* 0x00000000001c8947 */ /* 0x000fea0003800000 */
[----:B------:R-:W0:Y:S02]  /*0fc0*/  LDC.64 R4, c[0x0][0x598] ;  /* 0x00016600ff047b82 */ /* 0x000e240000000a00 */
[----:B0-----:R-:W2:Y:S02]  /*0fd0*/  LDG.E.64 R4, desc[UR44][R4.64] ;  /* 0x0000002c04047981 */ /* 0x001ea4000c1e1b00 */
[----:B--2---:R-:W-:-:S04]  /*0fe0*/  ISETP.NE.U32.AND P0, PT, R4, RZ, PT ;  /* 0x000000ff0400720c */ /* 0x004fc80003f05070 */
[----:B------:R-:W-:-:S13]  /*0ff0*/  ISETP.NE.AND.EX P0, PT, R5, RZ, PT, P0 ;  /* 0x000000ff0500720c */ /* 0x000fda0003f05300 */
[----:B------:R-:W-:Y:S05]  /*1000*/  @!P0 BRA `(.L_x_11) ;  /* 0x0000000000088947 */ /* 0x000fea0003800000 */
[----:B------:R0:W5:Y:S01]  /*1010*/  LD.E R108, desc[UR44][R4.64] ;  /* 0x0000002c046c7980 */ /* 0x000162000c101900 */
[----:B------:R-:W-:Y:S05]  /*1020*/  BRA `(.L_x_12) ;  /* 0x0000000000247947 */ /* 0x000fea0003800000 */
.L_x_11:
[----:B------:R-:W-:Y:S02]  /*1030*/  ULDC.64 UR4, c[0x0][0x588] ;  /* 0x0001620000047ab9 */ /* 0x000fe40000000a00 */
[----:B------:R-:W-:-:S04]  /*1040*/  ISETP.NE.U32.AND P0, PT, RZ, UR4, PT ;  /* 0x00000004ff007c0c */ /* 0x000fc8000bf05070 */
[----:B------:R-:W-:-:S13]  /*1050*/  ISETP.NE.AND.EX P0, PT, RZ, UR5, PT, P0 ;  /* 0x00000005ff007c0c */ /* 0x000fda000bf05300 */
[----:B------:R-:W-:Y:S05]  /*1060*/  @!P0 BRA `(.L_x_13) ;  /* 0x00000000000c8947 */ /* 0x000fea0003800000 */
[----:B------:R-:W0:Y:S02]  /*1070*/  LDC.64 R108, c[0x0][0x588] ;  /* 0x00016200ff6c7b82 */ /* 0x000e240000000a00 */
[----:B0-----:R1:W5:Y:S01]  /*1080*/  LDG.E R108, desc[UR44][R108.64] ;  /* 0x0000002c6c6c7981 */ /* 0x001362000c1e1900 */
[----:B------:R-:W-:Y:S05]  /*1090*/  BRA `(.L_x_12) ;  /* 0x0000000000087947 */ /* 0x000fea0003800000 */
.L_x_13:
[----:B------:R-:W-:Y:S02]  /*10a0*/  ULDC UR4, c[0x0][0x580] ;  /* 0x0001600000047ab9 */ /* 0x000fe40000000800 */
[----:B------:R-:W-:-:S07]  /*10b0*/  IMAD.U32 R108, RZ, RZ, UR4 ;  /* 0x00000004ff6c7e24 */ /* 0x000fce000f8e00ff */
.L_x_12:
[----:B------:R-:W-:Y:S02]  /*10c0*/  ULDC.64 UR4, c[0x0][0x5a0] ;  /* 0x0001680000047ab9 */ /* 0x000fe40000000a00 */
[----:B------:R-:W-:-:S04]  /*10d0*/  ISETP.NE.U32.AND P0, PT, RZ, UR4, PT ;  /* 0x00000004ff007c0c */ /* 0x000fc8000bf05070 */
[----:B------:R-:W-:-:S13]  /*10e0*/  ISETP.NE.AND.EX P0, PT, RZ, UR5, PT, P0 ;  /* 0x00000005ff007c0c */ /* 0x000fda000bf05300 */
[----:B------:R-:W-:Y:S05]  /*10f0*/  @!P0 BRA `(.L_x_14) ;  /* 0x00000000001c8947 */ /* 0x000fea0003800000 */
[----:B0-----:R-:W0:Y:S02]  /*1100*/  LDC.64 R4, c[0x0][0x5a0] ;  /* 0x00016800ff047b82 */ /* 0x001e240000000a00 */
[----:B0-----:R-:W2:Y:S02]  /*1110*/  LDG.E.64 R4, desc[UR44][R4.64] ;  /* 0x0000002c04047981 */ /* 0x001ea4000c1e1b00 */
[----:B--2---:R-:W-:-:S04]  /*1120*/  ISETP.NE.U32.AND P0, PT, R4, RZ, PT ;  /* 0x000000ff0400720c */ /* 0x004fc80003f05070 */
[----:B------:R-:W-:-:S13]  /*1130*/  ISETP.NE.AND.EX P0, PT, R5, RZ, PT, P0 ;  /* 0x000000ff0500720c */ /* 0x000fda0003f05300 */
[----:B------:R-:W-:Y:S05]  /*1140*/  @!P0 BRA `(.L_x_14) ;  /* 0x0000000000088947 */ /* 0x000fea0003800000 */
[----:B-1----:R0:W5:Y:S01]  /*1150*/  LD.E R109, desc[UR44][R4.64] ;  /* 0x0000002c046d7980 */ /* 0x002162000c101900 */
[----:B------:R-:W-:Y:S05]  /*1160*/  BRA `(.L_x_15) ;  /* 0x0000000000247947 */ /* 0x000fea0003800000 */
.L_x_14:
[----:B------:R-:W-:Y:S02]  /*1170*/  ULDC.64 UR4, c[0x0][0x590] ;  /* 0x0001640000047ab9 */ /* 0x000fe40000000a00 */
[----:B------:R-:W-:-:S04]  /*1180*/  ISETP.NE.U32.AND P0, PT, RZ, UR4, PT ;  /* 0x00000004ff007c0c */ /* 0x000fc8000bf05070 */
[----:B------:R-:W-:-:S13]  /*1190*/  ISETP.NE.AND.EX P0, PT, RZ, UR5, PT, P0 ;  /* 0x00000005ff007c0c */ /* 0x000fda000bf05300 */
[----:B------:R-:W-:Y:S05]  /*11a0*/  @!P0 BRA `(.L_x_16) ;  /* 0x00000000000c8947 */ /* 0x000fea0003800000 */
[----:B0-----:R-:W1:Y:S02]  /*11b0*/  LDC.64 R4, c[0x0][0x590] ;  /* 0x00016400ff047b82 */ /* 0x001e640000000a00 */
[----:B-1----:R1:W5:Y:S01]  /*11c0*/  LDG.E R109, desc[UR44][R4.64] ;  /* 0x0000002c046d7981 */ /* 0x002362000c1e1900 */
[----:B------:R-:W-:Y:S05]  /*11d0*/  BRA `(.L_x_15) ;  /* 0x0000000000087947 */ /* 0x000fea0003800000 */
.L_x_16:
[----:B------:R-:W-:Y:S02]  /*11e0*/  ULDC UR4, c[0x0][0x584] ;  /* 0x0001610000047ab9 */ /* 0x000fe40000000800 */
[----:B-1----:R-:W-:-:S07]  /*11f0*/  IMAD.U32 R109, RZ, RZ, UR4 ;  /* 0x00000004ff6d7e24 */ /* 0x002fce000f8e00ff */
.L_x_15:
[----:B------:R-:W-:-:S13]  /*1200*/  LOP3.LUT P0, RZ, R3, 0xff, RZ, 0xc0, !PT ;  /* 0x000000ff03ff7812 */ /* 0x000fda000780c0ff */
[----:B------:R-:W-:Y:S05]  /*1210*/  @!P0 EXIT ;  /* 0x000000000000894d */ /* 0x000fea0003800000 */
[----:B------:R-:W2:Y:S01]  /*1220*/  LDC R111, c[0x0][0x658] ;  /* 0x00019600ff6f7b82 */ /* 0x000ea20000000800 */
[----:B------:R-:W-:Y:S01]  /*1230*/  LOP3.LUT R7, R7, 0x1, RZ, 0xc0, !PT ;  /* 0x0000000107077812 */ /* 0x000fe200078ec0ff */
[----:B------:R-:W-:Y:S01]  /*1240*/  ULDC.64 UR6, c[0x0][0x288] ;  /* 0x0000a20000067ab9 */ /* 0x000fe20000000a00 */
[----:B------:R-:W-:Y:S01]  /*1250*/  SHF.R.U32.HI R3, RZ, 0x2, R112 ;  /* 0x00000002ff037819 */ /* 0x000fe20000011670 */
[----:B------:R-:W-:Y:S01]  /*1260*/  UIADD3 UR4, UR7, 0x7f, URZ ;  /* 0x0000007f07047890 */ /* 0x000fe2000fffe03f */
[----:B------:R-:W-:Y:S01]  /*1270*/  SHF.R.U32.HI R0, RZ, 0x1, R0 ;  /* 0x00000001ff007819 */ /* 0x000fe20000011600 */
[----:B------:R-:W-:Y:S01]  /*1280*/  IMAD.SHL.U32 R104, R7, 0x40, RZ ;  /* 0x0000004007687824 */ /* 0x000fe200078e00ff */
[----:B------:R-:W-:Y:S01]  /*1290*/  LOP3.LUT R3, R3, 0x7, RZ, 0xc0, !PT ;  /* 0x0000000703037812 */ /* 0x000fe200078ec0ff */
[----:B------:R-:W-:Y:S01]  /*12a0*/  USHF.R.S32.HI UR5, URZ, 0x1f, UR4 ;  /* 0x0000001f3f057899 */ /* 0x000fe20008011404 */
[----:B------:R-:W-:Y:S01]  /*12b0*/  LOP3.LUT R0, R0, 0x30, RZ, 0xc0, !PT ;  /* 0x0000003000007812 */ /* 0x000fe200078ec0ff */
[----:B------:R-:W-:Y:S01]  /*12c0*/  IMAD.MOV.U32 R6, RZ, RZ, 0x1 ;  /* 0x00000001ff067424 */ /* 0x000fe200078e00ff */
[--C-:B------:R-:W-:Y:S01]  /*12d0*/  LOP3.LUT R104, R104, 0x40, R3.reuse, 0xe2, !PT ;  /* 0x0000004068687812 */ /* 0x100fe200078ee203 */
[----:B------:R-:W-:Y:S01]  /*12e0*/  ULEA.HI UR5, UR5, UR4, URZ, 0x7 ;  /* 0x0000000405057291 */ /* 0x000fe2000f8f383f */
[-C--:B01----:R-:W-:Y:S01]  /*12f0*/  IADD3 R4, RZ, -R0.reuse, -R3 ;  /* 0x80000000ff047210 */ /* 0x083fe20007ffe803 */
[----:B------:R-:W-:Y:S01]  /*1300*/  IMAD.U32 R5, RZ, RZ, UR6 ;  /* 0x00000006ff057e24 */ /* 0x000fe2000f8e00ff */
[----:B------:R-:W-:Y:S01]  /*1310*/  LOP3.LUT R104, R104, R0, RZ, 0xfc, !PT ;  /* 0x0000000068687212 */ /* 0x000fe200078efcff */
[----:B------:R-:W-:Y:S01]  /*1320*/  USHF.R.S32.HI UR39, URZ, 0x7, UR5 ;  /* 0x000000073f277899 */ /* 0x000fe20008011405 */
[----:B------:R-:W-:Y:S01]  /*1330*/  IMAD.MOV.U32 R0, RZ, RZ, -0x1 ;  /* 0xffffffffff007424 */ /* 0x000fe200078e00ff */
[C---:B------:R-:W-:Y:S01]  /*1340*/  LOP3.LUT R110, R112.reuse, 0x3, RZ, 0xc0, !PT ;  /* 0x00000003706e7812 */ /* 0x040fe200078ec0ff */
[----:B------:R-:W-:Y:S01]  /*1350*/  IMAD R4, R7, -0x40, R4 ;  /* 0xffffffc007047824 */ /* 0x000fe200078e0204 */
[----:B------:R-:W-:Y:S01]  /*1360*/  UISETP.LT.AND UP0, UPT, UR39, 0x1, UPT ;  /* 0x000000012700788c */ /* 0x000fe2000bf01270 */
[----:B------:R-:W-:Y:S01]  /*1370*/  LOP3.LUT R113, R112, 0x80, RZ, 0xc0, !PT ;  /* 0x0000008070717812 */ /* 0x000fe200078ec0ff */
[----:B------:R-:W-:Y:S01]  /*1380*/  ULDC UR4, c[0x0][0x284] ;  /* 0x0000a10000047ab9 */ /* 0x000fe20000000800 */
[----:B------:R-:W-:Y:S01]  /*1390*/  IMAD R110, R110, -0x2, R5 ;  /* 0xfffffffe6e6e7824 */ /* 0x000fe200078e0205 */
[-C--:B--2---:R-:W-:Y:S01]  /*13a0*/  SHF.L.U32 R0, R0, R111.reuse, RZ ;  /* 0x0000006f00007219 */ /* 0x084fe200000006ff */
[----:B------:R-:W-:Y:S01]  /*13b0*/  USEL UR40, UR39, 0x1, UP0 ;  /* 0x0000000127287887 */ /* 0x000fe20008000000 */
[----:B------:R-:W-:Y:S01]  /*13c0*/  SHF.L.U32 R111, R6, R111, RZ ;  /* 0x0000006f066f7219 */ /* 0x000fe200000006ff */
[----:B------:R-:W-:Y:S01]  /*13d0*/  IMAD.SHL.U32 R112, R112, 0x2, RZ ;  /* 0x0000000270707824 */ /* 0x000fe200078e00ff */
[----:B------:R-:W-:Y:S01]  /*13e0*/  SHF.R.U32.HI R113, RZ, 0x7, R113 ;  /* 0x00000007ff717819 */ /* 0x000fe20000011671 */
[----:B------:R-:W-:Y:S01]  /*13f0*/  VIADD R115, R4, UR4 ;  /* 0x0000000404737c36 */ /* 0x000fe20008000000 */
[----:B------:R-:W-:Y:S01]  /*1400*/  LOP3.LUT R114, RZ, R0, RZ, 0x33, !PT ;  /* 0x00000000ff727212 */ /* 0x000fe200078e33ff */
[----:B------:R-:W-:Y:S01]  /*1410*/  IMAD.MOV.U32 R105, RZ, RZ, RZ ;  /* 0x000000ffff697224 */ /* 0x000fe200078e00ff */
[----:B------:R-:W-:Y:S01]  /*1420*/  UIADD3 UR40, UR39, -UR40, URZ ;  /* 0x8000002827287290 */ /* 0x000fe2000fffe03f */
[----:B------:R-:W-:Y:S01]  /*1430*/  UMOV UR36, URZ ;  /* 0x0000003f00247c82 */ /* 0x000fe20008000000 */
[----:B------:R-:W-:-:S10]  /*1440*/  UMOV UR37, URZ ;  /* 0x0000003f00257c82 */ /* 0x000fd40008000000 */
.L_x_198:
[----:B------:R-:W0:Y:S01]  /*1450*/  SHFL.IDX PT, R0, R113, RZ, 0x1f ;  /* 0x00001fff71007589 */ /* 0x000e2200000e0000 */
[----:B-1----:R-:W1:Y:S01]  /*1460*/  S2UR UR7, SR_CgaCtaId ;  /* 0x00000000000779c3 */ /* 0x002e620000008800 */
[----:B------:R-:W-:Y:S01]  /*1470*/  UMOV UR6, 0x400 ;  /* 0x0000040000067882 */ /* 0x000fe20000000000 */
[----:B0-----:R-:W-:Y:S01]  /*1480*/  R2UR UR4, R0 ;  /* 0x00000000000472ca */ /* 0x001fe200000e0000 */
[----:B-1----:R-:W-:-:S12]  /*1490*/  ULEA UR6, UR7, UR6, 0x18 ;  /* 0x0000000607067291 */ /* 0x002fd8000f8ec03f */
[----:B------:R-:W-:-:S04]  /*14a0*/  ULEA.HI UR5, UR4, UR4, URZ, 0x1 ;  /* 0x0000000404057291 */ /* 0x000fc8000f8f083f */
[----:B------:R-:W-:-:S04]  /*14b0*/  ULOP3.LUT UR5, UR5, 0x7fffe, URZ, 0xc0, !UPT ;  /* 0x0007fffe05057892 */ /* 0x000fc8000f8ec03f */
[----:B------:R-:W-:-:S03]  /*14c0*/  UIADD3 UR5, UR4, -UR5, URZ ;  /* 0x8000000504057290 */ /* 0x000fc6000fffe03f */
[----:B------:R-:W-:Y:S01]  /*14d0*/  ULDC UR4, c[0x0][0x28c] ;  /* 0x0000a30000047ab9 */ /* 0x000fe20000000800 */
[----:B------:R-:W-:Y:S01]  /*14e0*/  ULEA UR5, UR5, UR6, 0xd ;  /* 0x0000000605057291 */ /* 0x000fe2000f8e683f */
[----:B------:R-:W-:-:S03]  /*14f0*/  ISETP.LT.AND P0, PT, RZ, UR4, PT ;  /* 0x00000004ff007c0c */ /* 0x000fc6000bf01270 */
[----:B------:R-:W-:-:S04]  /*1500*/  UIADD3 UR5, UR5, 0x100, URZ ;  /* 0x0000010005057890 */ /* 0x000fc8000fffe03f */
[----:B------:R-:W-:-:S04]  /*1510*/  USHF.R.U32.HI UR5, URZ, 0x4, UR5 ;  /* 0x000000043f057899 */ /* 0x000fc80008011605 */
[----:B------:R-:W-:-:S04]  /*1520*/  ULOP3.LUT UR5, UR5, 0x3fff, URZ, 0xc0, !UPT ;  /* 0x00003fff05057892 */ /* 0x000fc8000f8ec03f */
[----:B------:R-:W-:Y:S01]  /*1530*/  ULOP3.LUT UR41, UR5, 0x10000, URZ, 0xfc, !UPT ;  /* 0x0001000005297892 */ /* 0x000fe2000f8efc3f */
[----:B---34-:R-:W-:Y:S11]  /*1540*/  @P0 BRA `(.L_x_17) ;  /* 0x0000000000400947 */ /* 0x018ff60003800000 */
[----:B------:R-:W-:Y:S01]  /*1550*/  MOV R0, 0x0 ;  /* 0x0000000000007802 */ /* 0x000fe20000000f00 */
[----:B------:R-:W-:Y:S01]  /*1560*/  ULDC.64 UR4, c[0x4][0x68] ;  /* 0x01001a0000047ab9 */ /* 0x000fe20000000a00 */
[----:B------:R-:W-:Y:S01]  /*1570*/  ULDC.64 UR6, c[0x4][0x8] ;  /* 0x0100020000067ab9 */ /* 0x000fe20000000a00 */
[----:B------:R-:W-:Y:S01]  /*1580*/  IMAD.U32 R4, RZ, RZ, UR4 ;  /* 0x00000004ff047e24 */ /* 0x000fe2000f8e00ff */
[----:B------:R0:W1:Y:S01]  /*1590*/  LDC.64 R14, c[0x4][R0] ;  /* 0x01000000000e7b82 */ /* 0x0000620000000a00 */
[----:B------:R-:W-:Y:S01]  /*15a0*/  IMAD.U32 R5, RZ, RZ, UR5 ;  /* 0x00000005ff057e24 */ /* 0x000fe2000f8e00ff */
[----:B------:R-:W-:Y:S01]  /*15b0*/  ULDC.64 UR4, c[0x4][0x70] ;  /* 0x01001c0000047ab9 */ /* 0x000fe20000000a00 */
[----:B------:R-:W-:Y:S02]  /*15c0*/  IMAD.U32 R10, RZ, RZ, UR6 ;  /* 0x00000006ff0a7e24 */ /* 0x000fe4000f8e00ff */
[----:B------:R-:W-:Y:S02]  /*15d0*/  IMAD.U32 R6, RZ, RZ, UR4 ;  /* 0x00000004ff067e24 */ /* 0x000fe4000f8e00ff */
[----:B------:R-:W-:-:S02]  /*15e0*/  IMAD.U32 R7, RZ, RZ, UR5 ;  /* 0x00000005ff077e24 */ /* 0x000fc4000f8e00ff */
[----:B------:R-:W-:Y:S02]  /*15f0*/  IMAD.U32 R11, RZ, RZ, UR7 ;  /* 0x00000007ff0b7e24 */ /* 0x000fe4000f8e00ff */
[----:B------:R-:W-:Y:S02]  /*1600*/  IMAD.MOV.U32 R8, RZ, RZ, 0x1e1 ;  /* 0x000001e1ff087424 */ /* 0x000fe400078e00ff */
[----:B------:R-:W-:Y:S02]  /*1610*/  IMAD.MOV.U32 R12, RZ, RZ, 0x1 ;  /* 0x00000001ff0c7424 */ /* 0x000fe400078e00ff */
[----:B0-----:R-:W-:-:S07]  /*1620*/  IMAD.MOV.U32 R13, RZ, RZ, RZ ;  /* 0x000000ffff0d7224 */ /* 0x001fce00078e00ff */
[----:B------:R-:W-:-:S07]  /*1630*/  LEPC R20, `(.L_x_17) ;  /* 0x000000001014794e */ /* 0x000fce0000000000 */
[----:B-1---5:R-:W-:Y:S05]  /*1640*/  CALL.ABS.NOINC R14 ;  /* 0x000000000e007343 */ /* 0x022fea0003c00000 */
.L_x_17:
[----:B------:R-:W-:-:S04]  /*1650*/  LOP3.LUT R0, R18, 0x1, RZ, 0xfc, !PT ;  /* 0x0000000112007812 */ /* 0x000fc800078efcff */
[----:B------:R-:W-:-:S13]  /*1660*/  ISETP.NE.AND P0, PT, R0, 0x3, PT ;  /* 0x000000030000780c */ /* 0x000fda0003f05270 */
[----:B------:R-:W-:Y:S05]  /*1670*/  @!P0 BRA `(.L_x_18) ;  /* 0x0000000000048947 */ /* 0x000fea0003800000 */
[----:B------:R-:W-:Y:S01]  /*1680*/  BPT.TRAP 0x1 ;  /* 0x000000040000795c */ /* 0x000fe20000300000 */
.L_x_18:
[----:B------:R-:W0:Y:S01]  /*1690*/  S2UR UR5, SR_CgaCtaId ;  /* 0x00000000000579c3 */ /* 0x000e220000008800 */
[----:B------:R-:W-:Y:S01]  /*16a0*/  UMOV UR4, 0x400 ;  /* 0x0000040000047882 */ /* 0x000fe20000000000 */
[----:B------:R-:W-:Y:S02]  /*16b0*/  IMAD.U32 R0, RZ, RZ, UR36 ;  /* 0x00000024ff007e24 */ /* 0x000fe4000f8e00ff */
[----:B------:R-:W-:-:S03]  /*16c0*/  IMAD.U32 R3, RZ, RZ, UR37 ;  /* 0x00000025ff037e24 */ /* 0x000fc6000f8e00ff */
[----:B------:R-:W-:Y:S01]  /*16d0*/  SHF.L.U32 R0, R0, 0x1f, RZ ;  /* 0x0000001f00007819 */ /* 0x000fe200000006ff */
[----:B0-----:R-:W-:-:S06]  /*16e0*/  ULEA UR4, UR5, UR4, 0x18 ;  /* 0x0000000405047291 */ /* 0x001fcc000f8ec03f */
[----:B------:R-:W-:-:S04]  /*16f0*/  IMAD.U32 R6, RZ, RZ, UR4 ;  /* 0x00000004ff067e24 */ /* 0x000fc8000f8e00ff */
[----:B------:R-:W-:-:S04]  /*1700*/  IMAD R3, R3, 0x8, R6 ;  /* 0x0000000803037824 */ /* 0x000fc800078e0206 */
[----:B------:R0:W1:Y:S01]  /*1710*/  SYNCS.PHASECHK.TRANS64.TRYWAIT P1, [R3+URZ], R0 ;  /* 0x00000000030075a7 */ /* 0x000062000802017f */
[----:B------:R-:W-:Y:S05]  /*1720*/  @!P0 BRA `(.L_x_19) ;  /* 0x0000000000048947 */ /* 0x000fea0003800000 */
[----:B------:R-:W-:Y:S01]  /*1730*/  BPT.TRAP 0x1 ;  /* 0x000000040000795c */ /* 0x000fe20000300000 */
.L_x_19:
[----:B------:R-:W-:-:S05]  /*1740*/  IMAD.U32 R4, RZ, RZ, UR40 ;  /* 0x00000028ff047e24 */ /* 0x000fca000f8e00ff */
[----:B------:R-:W-:Y:S01]  /*1750*/  ISETP.GE.AND P2, PT, R4, 0x1, PT ;  /* 0x000000010400780c */ /* 0x000fe20003f46270 */
[----:B-1----:R-:W-:-:S12]  /*1760*/  @P1 BRA `(.L_x_20) ;  /* 0x0000000000081947 */ /* 0x002fd80003800000 */
[----:B------:R-:W1:Y:S02]  /*1770*/  SYNCS.PHASECHK.TRANS64.TRYWAIT P1, [R3+URZ], R0 ;  /* 0x00000000030075a7 */ /* 0x000e64000802017f */
[----:B-1----:R-:W-:Y:S05]  /*1780*/  @!P1 BRA `(.L_x_21) ;  /* 0x0000008000349947 */ /* 0x002fea0003800000 */
.L_x_20:
[----:B------:R-:W-:Y:S05]  /*1790*/  WARPSYNC.ALL ;  /* 0x0000000000007948 */ /* 0x000fea0003800000 */
[----:B------:R-:W-:Y:S01]  /*17a0*/  R2UR UR4, R6 ;  /* 0x00000000060472ca */ /* 0x000fe200000e0000 */
[----:B------:R-:W-:Y:S01]  /*17b0*/  ULEA UR6, UR37, UR41, 0xb ;  /* 0x0000002925067291 */ /* 0x000fe2000f8e583f */
[----:B------:R-:W-:Y:S01]  /*17c0*/  WARPGROUP.ARRIVE ;  /* 0x00000000000079c5 */ /* 0x000fe20000000000 */
[----:B------:R-:W-:Y:S01]  /*17d0*/  UMOV UR9, 0x40000040 ;  /* 0x4000004000097882 */ /* 0x000fe20000000000 */
[----:B------:R-:W-:Y:S01]  /*17e0*/  UMOV UR11, 0x40000040 ;  /* 0x40000040000b7882 */ /* 0x000fe20000000000 */
[----:B------:R-:W-:Y:S01]  /*17f0*/  UMOV UR13, UR9 ;  /* 0x00000009000d7c82 */ /* 0x000fe20008000000 */
[----:B------:R-:W-:Y:S01]  /*1800*/  UMOV UR15, 0x40000040 ;  /* 0x40000040000f7882 */ /* 0x000fe20000000000 */
[----:B------:R-:W-:Y:S01]  /*1810*/  UMOV UR17, UR9 ;  /* 0x0000000900117c82 */ /* 0x000fe20008000000 */
[----:B------:R-:W-:Y:S01]  /*1820*/  UMOV UR8, UR6 ;  /* 0x0000000600087c82 */ /* 0x000fe20008000000 */
[----:B------:R-:W-:Y:S01]  /*1830*/  UMOV UR19, 0x40000040 ;  /* 0x4000004000137882 */ /* 0x000fe20000000000 */
[----:B------:R-:W-:Y:S01]  /*1840*/  UMOV UR12, UR8 ;  /* 0x00000008000c7c82 */ /* 0x000fe20008000000 */
[----:B------:R-:W-:Y:S01]  /*1850*/  UMOV UR16, UR8 ;  /* 0x0000000800107c82 */ /* 0x000fe20008000000 */
[----:B------:R-:W-:Y:S01]  /*1860*/  UMOV UR20, UR8 ;  /* 0x0000000800147c82 */ /* 0x000fe20008000000 */
[----:B------:R-:W-:Y:S01]  /*1870*/  UIADD3 UR4, UR4, 0x28100, URZ ;  /* 0x0002810004047890 */ /* 0x000fe2000fffe03f */
[----:B------:R-:W-:Y:S01]  /*1880*/  UMOV UR21, UR9 ;  /* 0x0000000900157c82 */ /* 0x000fe20008000000 */
[----:B------:R-:W-:-:S02]  /*1890*/  UMOV UR23, 0x40000040 ;  /* 0x4000004000177882 */ /* 0x000fc40000000000 */
[----:B------:R-:W-:Y:S01]  /*18a0*/  USHF.R.U32.HI UR4, URZ, 0x4, UR4 ;  /* 0x000000043f047899 */ /* 0x000fe20008011604 */
[----:B------:R-:W-:Y:S01]  /*18b0*/  UMOV UR24, UR8 ;  /* 0x0000000800187c82 */ /* 0x000fe20008000000 */
[----:B------:R-:W-:Y:S02]  /*18c0*/  UMOV UR25, UR9 ;  /* 0x0000000900197c82 */ /* 0x000fe40008000000 */
[----:B------:R-:W-:Y:S01]  /*18d0*/  ULOP3.LUT UR4, UR4, 0x3fff, URZ, 0xc0, !UPT ;  /* 0x00003fff04047892 */ /* 0x000fe2000f8ec03f */
[----:B------:R-:W-:Y:S01]  /*18e0*/  UMOV UR27, 0x40000040 ;  /* 0x40000040001b7882 */ /* 0x000fe20000000000 */
[----:B------:R-:W-:Y:S02]  /*18f0*/  UIADD3 UR7, UR6, 0x400, URZ ;  /* 0x0000040006077890 */ /* 0x000fe4000fffe03f */
[----:B------:R-:W-:-:S04]  /*1900*/  ULOP3.LUT UR4, UR4, 0x10000, URZ, 0xfc, !UPT ;  /* 0x0001000004047892 */ /* 0x000fc8000f8efc3f */
[----:B------:R-:W-:-:S04]  /*1910*/  UIMAD UR5, UR37, 0x280, UR4 ;  /* 0x00000280250578a4 */ /* 0x000fc8000f8e0204 */
[----:B------:R-:W-:Y:S02]  /*1920*/  UIADD3 UR14, UR5, 0x80, URZ ;  /* 0x00000080050e7890 */ /* 0x000fe4000fffe03f */
[----:B------:R-:W-:Y:S02]  /*1930*/  UIADD3 UR18, UR5, 0x100, URZ ;  /* 0x0000010005127890 */ /* 0x000fe4000fffe03f */
[----:B------:R-:W-:Y:S01]  /*1940*/  UMOV UR10, UR5 ;  /* 0x00000005000a7c82 */ /* 0x000fe20008000000 */
[----:B------:R-:W-:Y:S01]  /*1950*/  UIADD3 UR22, UR5, 0x180, URZ ;  /* 0x0000018005167890 */ /* 0x000fe2000fffe03f */
[----:B------:R-:W-:Y:S01]  /*1960*/  IGMMA.64x16x32.S8.S8 R96, gdesc[UR8], RZ, !UPT, gsb0 ;  /* 0x00600000086079f1 */ /* 0x000fe2000c0410ff */
[----:B------:R-:W-:Y:S02]  /*1970*/  UIADD3 UR26, UR5, 0x200, URZ ;  /* 0x00000200051a7890 */ /* 0x000fe4000fffe03f */
[----:B------:R-:W-:Y:S01]  /*1980*/  UIADD3 UR8, UR6, 0x2, URZ ;  /* 0x0000000206087890 */ /* 0x000fe2000fffe03f */
[----:B------:R-:W-:Y:S01]  /*1990*/  UMOV UR9, 0x40000040 ;  /* 0x4000004000097882 */ /* 0x000fe20000000000 */
[----:B------:R-:W-:-:S02]  /*19a0*/  WARPGROUP.DEPBAR.LE gsb0, 0x0 ;  /* 0x00008000000079c5 */ /* 0x000fc40000010000 */
[----:B------:R-:W-:-:S06]  /*19b0*/  WARPGROUP.ARRIVE ;  /* 0x00000000000079c5 */ /* 0x000fcc0000000000 */
[----:B------:R-:W-:Y:S03]  /*19c0*/  IGMMA.64x16x32.S8.S8 R80, gdesc[UR12], RZ, !UPT, gsb0 ;  /* 0x006000000c5079f1 */ /* 0x000fe6000c0410ff */
[----:B------:R-:W-:Y:S02]  /*19d0*/  WARPGROUP.DEPBAR.LE gsb0, 0x0 ;  /* 0x00008000000079c5 */ /* 0x000fe40000010000 */
[----:B------:R-:W-:-:S06]  /*19e0*/  WARPGROUP.ARRIVE ;  /* 0x00000000000079c5 */ /* 0x000fcc0000000000 */
[----:B------:R-:W-:Y:S03]  /*19f0*/  IGMMA.64x16x32.S8.S8 R64, gdesc[UR16], RZ, !UPT, gsb0 ;  /* 0x00600000104079f1 */ /* 0x000fe6000c0410ff */
[----:B------:R-:W-:Y:S02]  /*1a00*/  WARPGROUP.DEPBAR.LE gsb0, 0x0 ;  /* 0x00008000000079c5 */ /* 0x000fe40000010000 */
[----:B------:R-:W-:-:S06]  /*1a10*/  WARPGROUP.ARRIVE ;  /* 0x00000000000079c5 */ /* 0x000fcc0000000000 */
[----:B------:R-:W-:Y:S03]  /*1a20*/  IGMMA.64x16x32.S8.S8 R48, gdesc[UR20], RZ, !UPT, gsb0 ;  /* 0x00600000143079f1 */ /* 0x000fe6000c0410ff */
[----:B------:R-:W-:Y:S02]  /*1a30*/  WARPGROUP.DEPBAR.LE gsb0, 0x0 ;  /* 0x00008000000079c5 */ /* 0x000fe40000010000 */
[----:B------:R-:W-:-:S06]  /*1a40*/  WARPGROUP.ARRIVE ;  /* 0x00000000000079c5 */ /* 0x000fcc0000000000 */
[----:B------:R-:W-:Y:S01]  /*1a50*/  IGMMA.64x16x32.S8.S8 R32, gdesc[UR24], RZ, !UPT, gsb0 ;  /* 0x00600000182079f1 */ /* 0x000fe2000c0410ff */
[----:B------:R-:W-:Y:S01]  /*1a60*/  UMOV UR24, UR7 ;  /* 0x0000000700187c82 */ /* 0x000fe20008000000 */
[----:B------:R-:W-:Y:S01]  /*1a70*/  UMOV UR25, 0x40000040 ;  /* 0x4000004000197882 */ /* 0x000fe20000000000 */
[----:B------:R-:W-:Y:S01]  /*1a80*/  UMOV UR20, UR24 ;  /* 0x0000001800147c82 */ /* 0x000fe20008000000 */
[----:B------:R-:W-:Y:S01]  /*1a90*/  UMOV UR21, UR25 ;  /* 0x0000001900157c82 */ /* 0x000fe20008000000 */
[----:B------:R-:W-:Y:S01]  /*1aa0*/  UMOV UR16, UR24 ;  /* 0x0000001800107c82 */ /* 0x000fe20008000000 */
[----:B------:R-:W-:Y:S01]  /*1ab0*/  UMOV UR17, UR25 ;  /* 0x0000001900117c82 */ /* 0x000fe20008000000 */
[----:B------:R-:W-:Y:S01]  /*1ac0*/  UMOV UR12, UR24 ;  /* 0x00000018000c7c82 */ /* 0x000fe20008000000 */
[----:B------:R-:W-:Y:S01]  /*1ad0*/  UMOV UR13, UR25 ;  /* 0x00000019000d7c82 */ /* 0x000fe20008000000 */
[----:B------:R-:W-:Y:S01]  /*1ae0*/  UIADD3 UR7, UR6, 0x402, URZ ;  /* 0x0000040206077890 */ /* 0x000fe2000fffe03f */
[----:B------:R-:W-:-:S02]  /*1af0*/  WARPGROUP.DEPBAR.LE gsb0, 0x0 ;  /* 0x00008000000079c5 */ /* 0x000fc40000010000 */
[----:B------:R-:W-:-:S06]  /*1b00*/  WARPGROUP.ARRIVE ;  /* 0x00000000000079c5 */ /* 0x000fcc0000000000 */
[----:B------:R-:W-:Y:S01]  /*1b10*/  IGMMA.64x16x32.S8.S8 R24, gdesc[UR24], RZ, !UPT, gsb0 ;  /* 0x00600000181879f1 */ /* 0x000fe2000c0410ff */
[----:B------:R-:W-:Y:S01]  /*1b20*/  UMOV UR26, UR10 ;  /* 0x0000000a001a7c82 */ /* 0x000fe20008000000 */
[----:B------:R-:W-:Y:S01]  /*1b30*/  UMOV UR27, UR11 ;  /* 0x0000000b001b7c82 */ /* 0x000fe20008000000 */
[----:B------:R-:W-:Y:S01]  /*1b40*/  UIADD3 UR10, UR5, 0x2, URZ ;  /* 0x00000002050a7890 */ /* 0x000fe2000fffe03f */
[----:B------:R-:W-:Y:S01]  /*1b50*/  UMOV UR11, 0x40000040 ;  /* 0x40000040000b7882 */ /* 0x000fe20000000000 */
[----:B------:R-:W-:Y:S02]  /*1b60*/  WARPGROUP.DEPBAR.LE gsb0, 0x0 ;  /* 0x00008000000079c5 */ /* 0x000fe40000010000 */
[----:B------:R-:W-:-:S06]  /*1b70*/  WARPGROUP.ARRIVE ;  /* 0x00000000000079c5 */ /* 0x000fcc0000000000 */
[----:B------:R-:W-:Y:S01]  /*1b80*/  IGMMA.64x16x32.S8.S8 R40, gdesc[UR20], RZ, !UPT, gsb0 ;  /* 0x00600000142879f1 */ /* 0x000fe2000c0410ff */
[----:B------:R-:W-:Y:S01]  /*1b90*/  UIADD3 UR22, UR5, 0x182, URZ ;  /* 0x0000018205167890 */ /* 0x000fe2000fffe03f */
[----:B------:R-:W-:Y:S01]  /*1ba0*/  UMOV UR20, UR8 ;  /* 0x0000000800147c82 */ /* 0x000fe20008000000 */
[----:B------:R-:W-:Y:S01]  /*1bb0*/  UMOV UR21, UR9 ;  /* 0x0000000900157c82 */ /* 0x000fe20008000000 */
        /* <DEDUP_REMOVED lines=24> */
[----:B------:R-:W-:Y:S03]  /*1d40*/  IGMMA.64x16x32.S8.S8 R96, gdesc[UR8], R96, gsb0 ;  /* 0x00600000086079f1 */ /* 0x000fe60008041060 */
        /* <DEDUP_REMOVED lines=11> */
[----:B------:R-:W-:Y:S01]  /*1e00*/  IGMMA.64x16x32.S8.S8 R32, gdesc[UR24], R32, gsb0 ;  /* 0x00600000182079f1 */ /* 0x000fe20008041020 */
        /* <DEDUP_REMOVED lines=13> */
[----:B------:R-:W-:Y:S01]  /*1ee0*/  IGMMA.64x16x32.S8.S8 R24, gdesc[UR24], R24, gsb0 ;  /* 0x00600000181879f1 */ /* 0x000fe20008041018 */
[----:B------:R-:W-:Y:S01]  /*1ef0*/  UIADD3 UR26, UR5, 0x204, URZ ;  /* 0x00000204051a7890 */ /* 0x000fe2000fffe03f */
[----:B------:R-:W-:Y:S01]  /*1f00*/  UMOV UR27, 0x40000040 ;  /* 0x40000040001b7882 */ /* 0x000fe20000000000 */
[----:B------:R-:W-:Y:S02]  /*1f10*/  WARPGROUP.DEPBAR.LE gsb0, 0x0 ;  /* 0x00008000000079c5 */ /* 0x000fe40000010000 */
        /* <DEDUP_REMOVED lines=17> */
[----:B------:R-:W-:Y:S02]  /*2030*/  UIADD3 UR8, UR6, 0x4, URZ ;  /* 0x0000000406087890 */ /* 0x000fe4000fffe03f */
[----:B------:R-:W-:Y:S01]  /*2040*/  UIADD3 UR10, UR5, 0x4, URZ ;  /* 0x00000004050a7890 */ /* 0x000fe2000fffe03f */
[----:B------:R-:W-:Y:S01]  /*2050*/  UMOV UR9, 0x40000040 ;  /* 0x4000004000097882 */ /* 0x000fe20000000000 */
[----:B------:R-:W-:Y:S01]  /*2060*/  UMOV UR11, 0x40000040 ;  /* 0x40000040000b7882 */ /* 0x000fe20000000000 */
[----:B------:R-:W-:Y:S02]  /*2070*/  UMOV UR13, UR9 ;  /* 0x00000009000d7c82 */ /* 0x000fe40008000000 */
[----:B------:R-:W-:Y:S01]  /*2080*/  UMOV UR12, UR8 ;  /* 0x00000008000c7c82 */ /* 0x000fe20008000000 */
[----:B------:R-:W-:Y:S01]  /*2090*/  UMOV UR16, UR8 ;  /* 0x0000000800107c82 */ /* 0x000fe20008000000 */
[----:B------:R-:W-:Y:S01]  /*20a0*/  UMOV UR17, UR9 ;  /* 0x0000000900117c82 */ /* 0x000fe20008000000 */
[----:B------:R-:W-:Y:S01]  /*20b0*/  UMOV UR20, UR8 ;  /* 0x0000000800147c82 */ /* 0x000fe20008000000 */
[----:B------:R-:W-:Y:S01]  /*20c0*/  UMOV UR21, UR9 ;  /* 0x0000000900157c82 */ /* 0x000fe20008000000 */
[----:B------:R-:W-:Y:S01]  /*20d0*/  UMOV UR24, UR8 ;  /* 0x0000000800187c82 */ /* 0x000fe20008000000 */
[----:B------:R-:W-:Y:S01]  /*20e0*/  UMOV UR25, UR9 ;  /* 0x0000000900197c82 */ /* 0x000fe20008000000 */
[----:B------:R-:W-:-:S02]  /*20f0*/  WARPGROUP.DEPBAR.LE gsb0, 0x0 ;  /* 0x00008000000079c5 */ /* 0x000fc40000010000 */
        /* <DEDUP_REMOVED lines=101> */
[----:B------:R-:W-:Y:S05]  /*2750*/  @!P2 BRA `(.L_x_22) ;  /* 0x000000100088a947 */ /* 0x000fea0003800000 */
[----:B------:R-:W-:Y:S01]  /*2760*/  UIADD3 UR5, UR37, 0x1, URZ ;  /* 0x0000000125057890 */ /* 0x000fe2000fffe03f */
[----:B01----:R-:W-:Y:S02]  /*2770*/  IMAD.U32 R0, RZ, RZ, UR40 ;  /* 0x00000028ff007e24 */ /* 0x003fe4000f8e00ff */
[----:B------:R-:W-:Y:S01]  /*2780*/  IMAD.U32 R3, RZ, RZ, UR37 ;  /* 0x00000025ff037e24 */ /* 0x000fe2000f8e00ff */
[----:B------:R-:W-:-:S04]  /*2790*/  UISETP.NE.AND UP0, UPT, UR5, 0x5, UPT ;  /* 0x000000050500788c */ /* 0x000fc8000bf05270 */
[----:B------:R-:W-:Y:S02]  /*27a0*/  USEL UR6, URZ, 0x1, UP0 ;  /* 0x000000013f067887 */ /* 0x000fe40008000000 */
[----:B------:R-:W-:Y:S02]  /*27b0*/  USEL UR5, UR5, URZ, UP0 ;  /* 0x0000003f05057287 */ /* 0x000fe40008000000 */
[----:B------:R-:W-:-:S06]  /*27c0*/  ULOP3.LUT UR6, UR36, UR6, URZ, 0x3c, !UPT ;  /* 0x0000000624067292 */ /* 0x000fcc000f8e3c3f */
[----:B------:R-:W-:-:S07]  /*27d0*/  IMAD.U32 R7, RZ, RZ, UR6 ;  /* 0x00000006ff077e24 */ /* 0x000fce000f8e00ff */
.L_x_29:
[----:B------:R-:W-:Y:S05]  /*27e0*/  @!P0 BRA `(.L_x_23) ;  /* 0x0000000000048947 */ /* 0x000fea0003800000 */
[----:B------:R-:W-:Y:S01]  /*27f0*/  BPT.TRAP 0x1 ;  /* 0x000000040000795c */ /* 0x000fe20000300000 */
.L_x_23:
[----:B------:R-:W0:Y:S01]  /*2800*/  S2UR UR7, SR_CgaCtaId ;  /* 0x00000000000779c3 */ /* 0x000e220000008800 */
[----:B------:R-:W-:Y:S01]  /*2810*/  UMOV UR6, 0x400 ;  /* 0x0000040000067882 */ /* 0x000fe20000000000 */
[----:B------:R-:W-:Y:S01]  /*2820*/  IMAD.U32 R5, RZ, RZ, UR5 ;  /* 0x00000005ff057e24 */ /* 0x000fe2000f8e00ff */
[----:B------:R-:W-:Y:S01]  /*2830*/  SHF.L.U32 R4, R7, 0x1f, RZ ;  /* 0x0000001f07047819 */ /* 0x000fe200000006ff */
[----:B0-----:R-:W-:-:S06]  /*2840*/  ULEA UR6, UR7, UR6, 0x18 ;  /* 0x0000000607067291 */ /* 0x001fcc000f8ec03f */
[----:B------:R-:W-:-:S04]  /*2850*/  IMAD.U32 R6, RZ, RZ, UR6 ;  /* 0x00000006ff067e24 */ /* 0x000fc8000f8e00ff */
[----:B------:R-:W-:-:S04]  /*2860*/  IMAD R5, R5, 0x8, R6 ;  /* 0x0000000805057824 */ /* 0x000fc800078e0206 */
[----:B------:R0:W1:Y:S01]  /*2870*/  SYNCS.PHASECHK.TRANS64.TRYWAIT P1, [R5+URZ], R4 ;  /* 0x00000004050075a7 */ /* 0x000062000802017f */
[----:B------:R-:W-:Y:S05]  /*2880*/  @!P0 BRA `(.L_x_24) ;  /* 0x0000000000048947 */ /* 0x000fea0003800000 */
[----:B------:R-:W-:Y:S01]  /*2890*/  BPT.TRAP 0x1 ;  /* 0x000000040000795c */ /* 0x000fe20000300000 */
.L_x_24:
[----:B-1----:R-:W-:Y:S05]  /*28a0*/  @P1 BRA `(.L_x_25) ;  /* 0x0000000000081947 */ /* 0x002fea0003800000 */
[----:B------:R-:W1:Y:S02]  /*28b0*/  SYNCS.PHASECHK.TRANS64.TRYWAIT P1, [R5+URZ], R4 ;  /* 0x00000004050075a7 */ /* 0x000e64000802017f */
[----:B-1----:R-:W-:Y:S05]  /*28c0*/  @!P1 BRA `(.L_x_26) ;  /* 0x0000006c00f89947 */ /* 0x002fea0003800000 */
.L_x_25:
[----:B------:R-:W-:Y:S01]  /*28d0*/  ULEA UR6, UR5, UR41, 0xb ;  /* 0x0000002905067291 */ /* 0x000fe2000f8e583f */
[----:B------:R-:W-:Y:S01]  /*28e0*/  WARPGROUP.ARRIVE ;  /* 0x00000000000079c5 */ /* 0x000fe20000000000 */
[----:B------:R-:W-:Y:S01]  /*28f0*/  UIMAD UR8, UR5, 0x280, UR4 ;  /* 0x00000280050878a4 */ /* 0x000fe2000f8e0204 */
[----:B------:R-:W-:Y:S01]  /*2900*/  UMOV UR13, 0x40000040 ;  /* 0x40000040000d7882 */ /* 0x000fe20000000000 */
[----:B------:R-:W-:Y:S02]  /*2910*/  UMOV UR15, 0x40000040 ;  /* 0x40000040000f7882 */ /* 0x000fe40000000000 */
[----:B------:R-:W-:Y:S01]  /*2920*/  UIADD3 UR18, UR8, 0x80, URZ ;  /* 0x0000008008127890 */ /* 0x000fe2000fffe03f */
[----:B------:R-:W-:Y:S02]  /*2930*/  UMOV UR12, UR6 ;  /* 0x00000006000c7c82 */ /* 0x000fe40008000000 */
[----:B------:R-:W-:Y:S01]  /*2940*/  UMOV UR14, UR8 ;  /* 0x00000008000e7c82 */ /* 0x000fe20008000000 */
[----:B------:R-:W-:Y:S01]  /*2950*/  UMOV UR16, UR12 ;  /* 0x0000000c00107c82 */ /* 0x000fe20008000000 */
[----:B------:R-:W-:Y:S01]  /*2960*/  IGMMA.64x16x32.S8.S8 R96, gdesc[UR12], R96, gsb0 ;  /* 0x006000000c6079f1 */ /* 0x000fe20008041060 */
[----:B------:R-:W-:Y:S01]  /*2970*/  UMOV UR17, UR13 ;  /* 0x0000000d00117c82 */ /* 0x000fe20008000000 */
[----:B------:R-:W-:Y:S01]  /*2980*/  UMOV UR19, 0x40000040 ;  /* 0x4000004000137882 */ /* 0x000fe20000000000 */
[----:B------:R-:W-:Y:S01]  /*2990*/  UIADD3 UR22, UR8, 0x100, URZ ;  /* 0x0000010008167890 */ /* 0x000fe2000fffe03f */
[----:B------:R-:W-:Y:S01]  /*29a0*/  UMOV UR20, UR12 ;  /* 0x0000000c00147c82 */ /* 0x000fe20008000000 */
        /* <DEDUP_REMOVED lines=10> */
[----:B------:R-:W-:-:S02]  /*2a50*/  UIADD3 UR7, UR6, 0x400, URZ ;  /* 0x0000040006077890 */ /* 0x000fc4000fffe03f */
[----:B------:R-:W-:Y:S01]  /*2a60*/  UIADD3 UR12, UR6, 0x2, URZ ;  /* 0x00000002060c7890 */ /* 0x000fe2000fffe03f */
[----:B------:R-:W-:Y:S01]  /*2a70*/  UMOV UR13, 0x40000040 ;  /* 0x40000040000d7882 */ /* 0x000fe20000000000 */
[----:B------:R-:W-:Y:S01]  /*2a80*/  UIADD3 UR10, UR8, 0x106, URZ ;  /* 0x00000106080a7890 */ /* 0x000fe2000fffe03f */
        /* <DEDUP_REMOVED lines=25> */
[----:B------:R-:W-:Y:S01]  /*2c20*/  UMOV UR30, UR14 ;  /* 0x0000000e001e7c82 */ /* 0x000fe20008000000 */
[----:B------:R-:W-:Y:S01]  /*2c30*/  UMOV UR31, UR15 ;  /* 0x0000000f001f7c82 */ /* 0x000fe20008000000 */
[----:B------:R-:W-:Y:S01]  /*2c40*/  UIADD3 UR14, UR8, 0x2, URZ ;  /* 0x00000002080e7890 */ /* 0x000fe2000fffe03f */
[----:B------:R-:W-:Y:S01]  /*2c50*/  UMOV UR15, 0x40000040 ;  /* 0x40000040000f7882 */ /* 0x000fe20000000000 */
[----:B------:R-:W-:Y:S02]  /*2c60*/  WARPGROUP.DEPBAR.LE gsb0, 0x0 ;  /* 0x00008000000079c5 */ /* 0x000fe40000010000 */
[----:B------:R-:W-:-:S06]  /*2c70*/  WARPGROUP.ARRIVE ;  /* 0x00000000000079c5 */ /* 0x000fcc0000000000 */
[----:B------:R-:W-:Y:S01]  /*2c80*/  IGMMA.64x16x32.S8.S8 R40, gdesc[UR24], R40, gsb0 ;  /* 0x00600000182879f1 */ /* 0x000fe20008041028 */
[----:B------:R-:W-:Y:S01]  /*2c90*/  UIADD3 UR26, UR8, 0x182, URZ ;  /* 0x00000182081a7890 */ /* 0x000fe2000fffe03f */
[----:B------:R-:W-:Y:S01]  /*2ca0*/  UMOV UR24, UR12 ;  /* 0x0000000c00187c82 */ /* 0x000fe20008000000 */
[----:B------:R-:W-:Y:S01]  /*2cb0*/  UMOV UR25, UR13 ;  /* 0x0000000d00197c82 */ /* 0x000fe20008000000 */
        /* <DEDUP_REMOVED lines=184> */
[----:B------:R-:W-:Y:S01]  /*3840*/  BPT.TRAP 0x1 ;  /* 0x000000040000795c */ /* 0x000fe20000300000 */
.L_x_27:
[----:B------:R-:W-:-:S13]  /*3850*/  ISETP.NE.AND P1, PT, R22, RZ, PT ;  /* 0x000000ff1600720c */ /* 0x000fda0003f25270 */
[----:B01----:R-:W-:-:S04]  /*3860*/  @P1 IMAD R4, R3, 0x8, R6 ;  /* 0x0000000803041824 */ /* 0x003fc800078e0206 */
[----:B------:R-:W-:-:S05]  /*3870*/  @P1 VIADD R4, R4, 0x28 ;  /* 0x0000002804041836 */ /* 0x000fca0000000000 */
[----:B------:R-:W-:-:S04]  /*3880*/  @P1 PRMT R4, R19, 0x654, R4 ;  /* 0x0000065413041816 */ /* 0x000fc80000000004 */
[----:B------:R0:W-:Y:S01]  /*3890*/  @P1 SYNCS.ARRIVE.TRANS64.RED.A1T0 RZ, [R4+URZ], RZ ;  /* 0x000000ff04ff19a7 */ /* 0x0001e2000810043f */
[----:B------:R-:W-:-:S13]  /*38a0*/  ISETP.GT.U32.AND P1, PT, R18, 0x1, PT ;  /* 0x000000011200780c */ /* 0x000fda0003f24070 */
[----:B0-----:R-:W-:Y:S05]  /*38b0*/  @P1 BRA `(.L_x_28) ;  /* 0x0000000000041947 */ /* 0x001fea0003800000 */
[----:B------:R-:W-:Y:S01]  /*38c0*/  BPT.TRAP 0x1 ;  /* 0x000000040000795c */ /* 0x000fe20000300000 */
.L_x_28:
[----:B------:R-:W-:Y:S01]  /*38d0*/  UIADD3 UR5, UR5, 0x1, URZ ;  /* 0x0000000105057890 */ /* 0x000fe2000fffe03f */
[C---:B------:R-:W-:Y:S01]  /*38e0*/  ISETP.GT.AND P2, PT, R0.reuse, 0x1, PT ;  /* 0x000000010000780c */ /* 0x040fe20003f44270 */
[----:B------:R-:W-:Y:S02]  /*38f0*/  VIADD R3, R3, 0x1 ;  /* 0x0000000103037836 */ /* 0x000fe40000000000 */
[----:B------:R-:W-:Y:S01]  /*3900*/  UISETP.NE.AND UP0, UPT, UR5, 0x5, UPT ;  /* 0x000000050500788c */ /* 0x000fe2000bf05270 */
[----:B------:R-:W-:Y:S02]  /*3910*/  VIADD R0, R0, 0xffffffff ;  /* 0xffffffff00007836 */ /* 0x000fe40000000000 */
[C---:B------:R-:W-:Y:S01]  /*3920*/  ISETP.NE.AND P1, PT, R3.reuse, 0x5, PT ;  /* 0x000000050300780c */ /* 0x040fe20003f25270 */
[----:B------:R-:W-:Y:S02]  /*3930*/  USEL UR6, URZ, 0x1, UP0 ;  /* 0x000000013f067887 */ /* 0x000fe40008000000 */
[----:B------:R-:W-:Y:S01]  /*3940*/  USEL UR5, UR5, URZ, UP0 ;  /* 0x0000003f05057287 */ /* 0x000fe20008000000 */
[----:B------:R-:W-:-:S03]  /*3950*/  SEL R3, R3, RZ, P1 ;  /* 0x000000ff03037207 */ /* 0x000fc60000800000 */
[----:B------:R-:W-:Y:S01]  /*3960*/  LOP3.LUT R7, R7, UR6, RZ, 0x3c, !PT ;  /* 0x0000000607077c12 */ /* 0x000fe2000f8e3cff */
[----:B------:R-:W-:Y:S07]  /*3970*/  @P2 BRA `(.L_x_29) ;  /* 0xffffffec00982947 */ /* 0x000fee000383ffff */
.L_x_22:
[----:B01----:R-:W0:Y:S02]  /*3980*/  LDC R0, c[0x0][0x28c] ;  /* 0x0000a300ff007b82 */ /* 0x003e240000000800 */
[----:B0-----:R-:W-:-:S13]  /*3990*/  ISETP.GE.AND P1, PT, R0, 0x1, PT ;  /* 0x000000010000780c */ /* 0x001fda0003f26270 */
[----:B------:R-:W-:Y:S05]  /*39a0*/  @!P1 BRA `(.L_x_30) ;  /* 0x0000000000449947 */ /* 0x000fea0003800000 */
[----:B------:R-:W-:Y:S05]  /*39b0*/  @!P0 BRA `(.L_x_31) ;  /* 0x0000000000048947 */ /* 0x000fea0003800000 */
[----:B------:R-:W-:Y:S01]  /*39c0*/  BPT.TRAP 0x1 ;  /* 0x000000040000795c */ /* 0x000fe20000300000 */
.L_x_31:
[----:B------:R-:W-:-:S13]  /*39d0*/  ISETP.NE.AND P0, PT, R22, RZ, PT ;  /* 0x000000ff1600720c */ /* 0x000fda0003f05270 */
[----:B------:R-:W-:-:S05]  /*39e0*/  VOTEU.ANY UP0, P0 ;  /* 0x00000000003f7886 */ /* 0x000fca0000000100 */
[----:B------:R-:W-:-:S06]  /*39f0*/  @UP0 UIADD3 UR4, UR40, UR37, URZ ;  /* 0x0000002528040290 */ /* 0x000fcc000fffe03f */
[----:B------:R-:W-:Y:S02]  /*3a00*/  IMAD.U32 R4, RZ, RZ, UR4 ;  /* 0x00000004ff047e24 */ /* 0x000fe4000f8e00ff */
[----:B------:R-:W-:Y:S02]  /*3a10*/  IMAD.U32 R3, RZ, RZ, UR4 ;  /* 0x00000004ff037e24 */ /* 0x000fe4000f8e00ff */
[----:B------:R-:W-:-:S05]  /*3a20*/  @P0 IMAD.WIDE.U32 R4, R4, -0x33333333, RZ ;  /* 0xcccccccd04040825 */ /* 0x000fca00078e00ff */
[----:B------:R-:W-:-:S05]  /*3a30*/  @P0 SHF.R.U32.HI R0, RZ, 0x2, R5 ;  /* 0x00000002ff000819 */ /* 0x000fca0000011605 */
[----:B------:R-:W-:-:S04]  /*3a40*/  @P0 IMAD R0, R0, -0x5, R3 ;  /* 0xfffffffb00000824 */ /* 0x000fc800078e0203 */
[----:B------:R-:W-:-:S04]  /*3a50*/  @P0 IMAD R0, R0, 0x8, R6 ;  /* 0x0000000800000824 */ /* 0x000fc800078e0206 */
[----:B------:R-:W-:-:S05]  /*3a60*/  @P0 VIADD R0, R0, 0x28 ;  /* 0x0000002800000836 */ /* 0x000fca0000000000 */
[----:B------:R-:W-:-:S04]  /*3a70*/  @P0 PRMT R0, R19, 0x654, R0 ;  /* 0x0000065413000816 */ /* 0x000fc80000000000 */
[----:B------:R0:W-:Y:S01]  /*3a80*/  @P0 SYNCS.ARRIVE.TRANS64.RED.A1T0 RZ, [R0+URZ], RZ ;  /* 0x000000ff00ff09a7 */ /* 0x0001e2000810043f */
[----:B------:R-:W-:-:S13]  /*3a90*/  ISETP.GT.U32.AND P0, PT, R18, 0x1, PT ;  /* 0x000000011200780c */ /* 0x000fda0003f04070 */
[----:B0-----:R-:W-:Y:S05]  /*3aa0*/  @P0 BRA `(.L_x_30) ;  /* 0x0000000000040947 */ /* 0x001fea0003800000 */
[----:B------:R-:W-:Y:S01]  /*3ab0*/  BPT.TRAP 0x1 ;  /* 0x000000040000795c */ /* 0x000fe20000300000 */
.L_x_30:
[----:B------:R-:W-:Y:S01]  /*3ac0*/  UISETP.GE.U32.AND UP1, UPT, UR39, 0x5, UPT ;  /* 0x000000052700788c */ /* 0x000fe2000bf26070 */
[----:B------:R-:W-:Y:S01]  /*3ad0*/  IMAD R3, R106, 0x50, RZ ;  /* 0x000000506a037824 */ /* 0x000fe200078e02ff */
[----:B------:R-:W-:Y:S01]  /*3ae0*/  UIADD3 UR37, UR39, UR37, URZ ;  /* 0x0000002527257290 */ /* 0x000fe2000fffe03f */
[----:B------:R-:W-:Y:S01]  /*3af0*/  IMAD.SHL.U32 R14, R107, 0x100, RZ ;  /* 0x000001006b0e7824 */ /* 0x000fe200078e00ff */
[----:B------:R-:W-:Y:S01]  /*3b00*/  ULDC UR7, c[0x0][0x288] ;  /* 0x0000a20000077ab9 */ /* 0x000fe20000000800 */
[----:B------:R-:W-:Y:S01]  /*3b10*/  IMAD.MOV.U32 R0, RZ, RZ, -0x1 ;  /* 0xffffffffff007424 */ /* 0x000fe200078e00ff */
[----:B------:R-:W-:Y:S01]  /*3b20*/  UISETP.GT.U32.AND UP0, UPT, UR37, 0x4, UPT ;  /* 0x000000042500788c */ /* 0x000fe2000bf04070 */
[----:B------:R-:W-:-:S03]  /*3b30*/  ISETP.GE.AND P0, PT, R3, UR7, PT ;  /* 0x0000000703007c0c */ /* 0x000fc6000bf06270 */
[----:B------:R-:W-:Y:S02]  /*3b40*/  UISETP.LT.U32.AND UP0, UPT, UR39, 0x5, UP0 ;  /* 0x000000052700788c */ /* 0x000fe40008701070 */
[----:B------:R-:W-:Y:S02]  /*3b50*/  @UP1 UIMAD.WIDE.U32 UR4, UR37, -0x33333333, URZ ;  /* 0xcccccccd250418a5 */ /* 0x000fe4000f8e003f */
[----:B------:R-:W-:Y:S02]  /*3b60*/  USEL UR6, URZ, 0x1, !UP0 ;  /* 0x000000013f067887 */ /* 0x000fe4000c000000 */
[----:B------:R-:W-:Y:S02]  /*3b70*/  @UP1 USHF.R.U32.HI UR4, URZ, 0x2, UR5 ;  /* 0x000000023f041899 */ /* 0x000fe40008011605 */
[----:B------:R-:W-:Y:S01]  /*3b80*/  ULOP3.LUT UR36, UR36, UR6, URZ, 0x3c, !UPT ;  /* 0x0000000624247292 */ /* 0x000fe2000f8e3c3f */
[----:B------:R-:W-:Y:S02]  /*3b90*/  ULDC UR5, c[0x0][0x284] ;  /* 0x0000a10000057ab9 */ /* 0x000fe40000000800 */
[----:B------:R-:W-:Y:S01]  /*3ba0*/  ISETP.GE.OR P0, PT, R14, UR5, P0 ;  /* 0x000000050e007c0c */ /* 0x000fe20008706670 */
[----:B------:R-:W-:-:S12]  /*3bb0*/  @UP1 ULOP3.LUT UR36, UR36, 0x1, UR4, 0x78, !UPT ;  /* 0x0000000124241892 */ /* 0x000fd8000f8e7804 */
[----:B------:R-:W-:Y:S05]  /*3bc0*/  @P0 BRA `(.L_x_32) ;  /* 0x0000004000200947 */ /* 0x000fea0003800000 */
[----:B------:R-:W0:Y:S01]  /*3bd0*/  LDC.64 R10, c[0x0][0x5c8] ;  /* 0x00017200ff0a7b82 */ /* 0x000e220000000a00 */
[----:B------:R-:W-:Y:S01]  /*3be0*/  SHF.R.S32.HI R117, RZ, 0x1f, R23 ;  /* 0x0000001fff757819 */ /* 0x000fe20000011417 */
[----:B------:R-:W-:Y:S01]  /*3bf0*/  ULDC.64 UR4, c[0x0][0x5d0] ;  /* 0x0001740000047ab9 */ /* 0x000fe20000000a00 */
[----:B------:R-:W-:Y:S01]  /*3c00*/  LOP3.LUT R12, R3, 0x6, R112, 0xf8, !PT ;  /* 0x00000006030c7812 */ /* 0x000fe200078ef870 */
[----:B------:R-:W-:Y:S01]  /*3c10*/  IMAD.WIDE R20, R107, 0x100, R104 ;  /* 0x000001006b147825 */ /* 0x000fe200078e0268 */
[----:B------:R-:W-:Y:S02]  /*3c20*/  BSSY B0, `(.L_x_32) ;  /* 0x0000402000007945 */ /* 0x000fe40003800000 */
[----:B------:R-:W-:Y:S01]  /*3c30*/  SHF.R.S32.HI R13, RZ, 0x1f, R12 ;  /* 0x0000001fff0d7819 */ /* 0x000fe2000001140c */
[----:B------:R-:W-:Y:S02]  /*3c40*/  IMAD R4, R117, UR4, RZ ;  /* 0x0000000475047c24 */ /* 0x000fe4000f8e02ff */
[----:B------:R-:W-:-:S02]  /*3c50*/  IMAD.IADD R124, R115, 0x1, -R14 ;  /* 0x00000001737c7824 */ /* 0x000fc400078e0a0e */
[C---:B------:R-:W-:Y:S02]  /*3c60*/  IMAD R7, R23.reuse, UR5, R4 ;  /* 0x0000000517077c24 */ /* 0x040fe4000f8e0204 */
[----:B------:R-:W-:Y:S01]  /*3c70*/  IMAD.WIDE.U32 R4, R23, UR4, R12 ;  /* 0x0000000417047c25 */ /* 0x000fe2000f8e000c */
[----:B------:R-:W-:-:S03]  /*3c80*/  ULDC.64 UR4, c[0x0][0x5c0] ;  /* 0x0001700000047ab9 */ /* 0x000fc60000000a00 */
[----:B------:R-:W-:Y:S02]  /*3c90*/  IMAD.IADD R5, R5, 0x1, R7 ;  /* 0x0000000105057824 */ /* 0x000fe400078e0207 */
[----:B------:R-:W-:Y:S02]  /*3ca0*/  IMAD.IADD R3, R110, 0x1, -R3 ;  /* 0x000000016e037824 */ /* 0x000fe400078e0a03 */
[-C--:B0-----:R-:W-:Y:S01]  /*3cb0*/  IMAD R6, R21, R10.reuse, RZ ;  /* 0x0000000a15067224 */ /* 0x081fe200078e02ff */
[----:B------:R-:W-:Y:S01]  /*3cc0*/  SHF.L.U64.HI R15, R10, 0x3, R11 ;  /* 0x000000030a0f7819 */ /* 0x000fe2000001020b */
[----:B------:R-:W-:-:S04]  /*3cd0*/  IMAD.WIDE.U32 R4, R20, R10, R4 ;  /* 0x0000000a14047225 */ /* 0x000fc800078e0004 */
[----:B------:R-:W-:Y:S01]  /*3ce0*/  IMAD R7, R20, R11, R6 ;  /* 0x0000000b14077224 */ /* 0x000fe200078e0206 */
[----:B------:R-:W-:Y:S01]  /*3cf0*/  IADD3 R4, P0, R4, UR4, RZ ;  /* 0x0000000404047c10 */ /* 0x000fe2000ff1e0ff */
[----:B------:R-:W-:Y:S02]  /*3d00*/  IMAD.SHL.U32 R9, R10, 0x8, RZ ;  /* 0x000000080a097824 */ /* 0x000fe400078e00ff */
[----:B------:R-:W-:Y:S01]  /*3d10*/  IMAD R107, R11, 0x78, RZ ;  /* 0x000000780b6b7824 */ /* 0x000fe200078e02ff */
[----:B------:R-:W-:Y:S02]  /*3d20*/  IADD3.X R5, R5, UR5, R7, P0, !PT ;  /* 0x0000000505057c10 */ /* 0x000fe400087fe407 */
[----:B------:R-:W-:-:S05]  /*3d30*/  IADD3 R6, P0, R9, R4, RZ ;  /* 0x0000000409067210 */ /* 0x000fca0007f1e0ff */
[----:B------:R-:W-:Y:S01]  /*3d40*/  IMAD.X R7, R15, 0x1, R5, P0 ;  /* 0x000000010f077824 */ /* 0x000fe200000e0605 */
[----:B-----5:R-:W-:Y:S01]  /*3d50*/  ISETP.NE.AND P0, PT, R109, RZ, PT ;  /* 0x000000ff6d00720c */ /* 0x020fe20003f05270 */
[----:B------:R-:W-:-:S04]  /*3d60*/  IMAD.WIDE.U32 R10, R10, 0x78, R6 ;  /* 0x000000780a0a7825 */ /* 0x000fc800078e0006 */
[----:B------:R-:W-:Y:S01]  /*3d70*/  IMAD.IADD R11, R11, 0x1, R107 ;  /* 0x000000010b0b7824 */ /* 0x000fe200078e026b */
[----:B------:R-:W-:-:S05]  /*3d80*/  IADD3 R8, P1, R9, R10, RZ ;  /* 0x0000000a09087210 */ /* 0x000fca0007f3e0ff */
[----:B------:R-:W-:Y:S02]  /*3d90*/  IMAD.X R9, R15, 0x1, R11, P1 ;  /* 0x000000010f097824 */ /* 0x000fe400008e060b */
[----:B------:R-:W-:Y:S06]  /*3da0*/  @!P0 BRA `(.L_x_33) ;  /* 0x0000002c00d48947 */ /* 0x000fec0003800000 */
[----:B------:R-:W0:Y:S01]  /*3db0*/  LDC.64 R126, c[0x0][0x5b0] ;  /* 0x00016c00ff7e7b82 */ /* 0x000e220000000a00 */
[----:B------:R-:W-:Y:S01]  /*3dc0*/  ULDC.64 UR4, c[0x0][0x5b8] ;  /* 0x00016e0000047ab9 */ /* 0x000fe20000000a00 */
[----:B------:R-:W-:Y:S01]  /*3dd0*/  ISETP.GE.AND P3, PT, R124, 0x1, PT ;  /* 0x000000017c00780c */ /* 0x000fe20003f66270 */
[----:B------:R-:W-:Y:S01]  /*3de0*/  IMAD R14, R117, UR4, RZ ;  /* 0x00000004750e7c24 */ /* 0x000fe2000f8e02ff */
[----:B------:R-:W-:Y:S01]  /*3df0*/  BSSY B1, `(.L_x_34) ;  /* 0x000000e000017945 */ /* 0x000fe20003800000 */
[----:B------:R-:W-:Y:S01]  /*3e00*/  IMAD.WIDE.U32 R122, R23, UR4, R12 ;  /* 0x00000004177a7c25 */ /* 0x000fe2000f8e000c */
[----:B------:R-:W-:Y:S02]  /*3e10*/  ISETP.LT.OR P1, PT, R3, 0x1, !P3 ;  /* 0x000000010300780c */ /* 0x000fe40005f21670 */
[----:B------:R-:W1:Y:S01]  /*3e20*/  LDC.64 R106, c[0x0][0x5a8] ;  /* 0x00016a00ff6a7b82 */ /* 0x000e620000000a00 */
[----:B------:R-:W-:Y:S02]  /*3e30*/  IMAD R23, R23, UR5, R14 ;  /* 0x0000000517177c24 */ /* 0x000fe4000f8e020e */
[----:B------:R-:W-:-:S02]  /*3e40*/  IMAD.MOV.U32 R118, RZ, RZ, R122 ;  /* 0x000000ffff767224 */ /* 0x000fc400078e007a */
[----:B------:R-:W-:Y:S02]  /*3e50*/  IMAD.IADD R119, R123, 0x1, R23 ;  /* 0x000000017b777824 */ /* 0x000fe400078e0217 */
[-C--:B0-----:R-:W-:Y:S02]  /*3e60*/  IMAD R14, R21, R126.reuse, RZ ;  /* 0x0000007e150e7224 */ /* 0x081fe400078e02ff */
[----:B------:R-:W-:-:S04]  /*3e70*/  IMAD.WIDE.U32 R12, R20, R126, R118 ;  /* 0x0000007e140c7225 */ /* 0x000fc800078e0076 */
[----:B------:R-:W-:Y:S01]  /*3e80*/  IMAD R125, R20, R127, R14 ;  /* 0x0000007f147d7224 */ /* 0x000fe200078e020e */
[----:B-1----:R-:W-:-:S04]  /*3e90*/  IADD3 R12, P0, R12, R106, RZ ;  /* 0x0000006a0c0c7210 */ /* 0x002fc80007f1e0ff */
[----:B------:R-:W-:Y:S01]  /*3ea0*/  IADD3.X R13, R107, R13, R125, P0, !PT ;  /* 0x0000000d6b0d7210 */ /* 0x000fe200007fe47d */
[----:B------:R-:W-:Y:S08]  /*3eb0*/  @P1 BRA `(.L_x_35) ;  /* 0x0000000000041947 */ /* 0x000ff00003800000 */
[----:B------:R0:W5:Y:S02]  /*3ec0*/  LDG.E.U8 R116, desc[UR44][R12.64] ;  /* 0x0000002c0c747981 */ /* 0x000164000c1e1100 */
.L_x_35:
[----:B------:R-:W-:Y:S05]  /*3ed0*/  BSYNC B1 ;  /* 0x0000000000017941 */ /* 0x000fea0003800000 */
.L_x_34:
[----:B-----5:R-:W-:Y:S01]  /*3ee0*/  LOP3.LUT R14, R116, 0xffff, RZ, 0xc0, !PT ;  /* 0x0000ffff740e7812 */ /* 0x020fe200078ec0ff */
[----:B------:R-:W-:Y:S01]  /*3ef0*/  IMAD.SHL.U32 R120, R126, 0x8, RZ ;  /* 0x000000087e787824 */ /* 0x000fe200078e00ff */
[----:B------:R-:W-:Y:S01]  /*3f00*/  ISETP.LT.OR P4, PT, R3, 0x2, !P3 ;  /* 0x000000020300780c */ /* 0x000fe20005f81670 */
[----:B------:R-:W-:Y:S01]  /*3f10*/  BSSY B1, `(.L_x_36) ;  /* 0x000000b000017945 */ /* 0x000fe20003800000 */
[----:B------:R-:W-:Y:S02]  /*3f20*/  PRMT R14, R14, 0x8880, RZ ;  /* 0x000088800e0e7816 */ /* 0x000fe400000000ff */
[----:B------:R-:W-:-:S03]  /*3f30*/  SHF.L.U64.HI R121, R126, 0x3, R127 ;  /* 0x000000037e797819 */ /* 0x000fc6000001027f */
[----:B------:R-:W-:Y:S02]  /*3f40*/  IMAD R23, R14, R109, RZ ;  /* 0x0000006d0e177224 */ /* 0x000fe400078e02ff */
[----:B------:R-:W-:-:S04]  /*3f50*/  IMAD.WIDE.U32 R14, R20, R126, R120 ;  /* 0x0000007e140e7225 */ /* 0x000fc800078e0078 */
[----:B------:R-:W-:-:S05]  /*3f60*/  @!P1 IMAD R117, R96, R108, R23 ;  /* 0x0000006c60759224 */ /* 0x000fca00078e0217 */
[----:B------:R1:W-:Y:S01]  /*3f70*/  @!P1 STG.E.U8 desc[UR44][R4.64], R117 ;  /* 0x0000007504009986 */ /* 0x0003e2000c10112c */
[----:B------:R-:W-:Y:S05]  /*3f80*/  @P4 BRA `(.L_x_37) ;  /* 0x00000000000c4947 */ /* 0x000fea0003800000 */
[----:B------:R-:W2:Y:S02]  /*3f90*/  LDG.E.U8 R116, desc[UR44][R12.64+0x1] ;  /* 0x0000012c0c747981 */ /* 0x000ea4000c1e1100 */
[----:B--2---:R-:W-:-:S05]  /*3fa0*/  PRMT R96, R116, 0x8880, RZ ;  /* 0x0000888074607816 */ /* 0x004fca00000000ff */
[----:B------:R-:W-:-:S07]  /*3fb0*/  IMAD R23, R96, R109, RZ ;  /* 0x0000006d60177224 */ /* 0x000fce00078e02ff */
.L_x_37:
[----:B------:R-:W-:Y:S05]  /*3fc0*/  BSYNC B1 ;  /* 0x0000000000017941 */ /* 0x000fea0003800000 */
.L_x_36:
[----:B------:R-:W-:Y:S01]  /*3fd0*/  @!P4 IMAD R97, R97, R108, R23 ;  /* 0x0000006c6161c224 */ /* 0x000fe200078e0217 */
[----:B------:R-:W-:Y:S01]  /*3fe0*/  ISETP.GE.AND P0, PT, R124, 0x9, PT ;  /* 0x000000097c00780c */ /* 0x000fe20003f06270 */
[----:B------:R-:W-:Y:S01]  /*3ff0*/  IMAD.IADD R15, R125, 0x1, R15 ;  /* 0x000000017d0f7824 */ /* 0x000fe200078e020f */
[----:B------:R-:W-:Y:S01]  /*4000*/  IADD3 R14, P1, P2, R122, R106, R14 ;  /* 0x0000006a7a0e7210 */ /* 0x000fe20007a3e00e */
[----:B------:R-:W-:Y:S01]  /*4010*/  BSSY B1, `(.L_x_38) ;  /* 0x000000b000017945 */ /* 0x000fe20003800000 */
[----:B------:R2:W-:Y:S01]  /*4020*/  @!P4 STG.E.U8 desc[UR44][R4.64+0x1], R97 ;  /* 0x000001610400c986 */ /* 0x0005e2000c10112c */
[----:B------:R-:W-:Y:S02]  /*4030*/  ISETP.LT.OR P4, PT, R3, 0x1, !P0 ;  /* 0x000000010300780c */ /* 0x000fe40004781670 */
[----:B------:R-:W-:Y:S02]  /*4040*/  IADD3.X R15, R119, R107, R15, P1, P2 ;  /* 0x0000006b770f7210 */ /* 0x000fe40000fe440f */
[----:B-1----:R-:W-:-:S02]  /*4050*/  IADD3 R117, P5, R20, 0x80, RZ ;  /* 0x0000008014757810 */ /* 0x002fc40007fbe0ff */
[C---:B------:R-:W-:Y:S02]  /*4060*/  ISETP.LT.OR P1, PT, R3.reuse, 0x2, !P0 ;  /* 0x000000020300780c */ /* 0x040fe40004721670 */
[----:B------:R-:W-:-:S05]  /*4070*/  ISETP.LT.OR P2, PT, R3, 0x9, !P3 ;  /* 0x000000090300780c */ /* 0x000fca0005f41670 */
[----:B--2---:R-:W-:Y:S08]  /*4080*/  @P4 BRA `(.L_x_39) ;  /* 0x00000000000c4947 */ /* 0x004ff00003800000 */
[----:B------:R-:W2:Y:S02]  /*4090*/  LDG.E.U8 R116, desc[UR44][R14.64] ;  /* 0x0000002c0e747981 */ /* 0x000ea4000c1e1100 */
[----:B--2---:R-:W-:-:S05]  /*40a0*/  PRMT R96, R116, 0x8880, RZ ;  /* 0x0000888074607816 */ /* 0x004fca00000000ff */
[----:B------:R-:W-:-:S07]  /*40b0*/  IMAD R23, R96, R109, RZ ;  /* 0x0000006d60177224 */ /* 0x000fce00078e02ff */
.L_x_39:
[----:B------:R-:W-:Y:S05]  /*40c0*/  BSYNC B1 ;  /* 0x0000000000017941 */ /* 0x000fea0003800000 */
.L_x_38:
[----:B------:R-:W-:Y:S01]  /*40d0*/  @!P4 IMAD R97, R98, R108, R23 ;  /* 0x0000006c6261c224 */ /* 0x000fe200078e0217 */
[----:B------:R-:W-:Y:S04]  /*40e0*/  BSSY B1, `(.L_x_40) ;  /* 0x0000006000017945 */ /* 0x000fe80003800000 */
[----:B------:R1:W-:Y:S01]  /*40f0*/  @!P4 STG.E.U8 desc[UR44][R6.64], R97 ;  /* 0x000000610600c986 */ /* 0x0003e2000c10112c */
[----:B------:R-:W-:Y:S05]  /*4100*/  @P1 BRA `(.L_x_41) ;  /* 0x00000000000c1947 */ /* 0x000fea0003800000 */
[----:B------:R-:W2:Y:S02]  /*4110*/  LDG.E.U8 R116, desc[UR44][R14.64+0x1] ;  /* 0x0000012c0e747981 */ /* 0x000ea4000c1e1100 */
[----:B--2---:R-:W-:-:S05]  /*4120*/  PRMT R96, R116, 0x8880, RZ ;  /* 0x0000888074607816 */ /* 0x004fca00000000ff */
[----:B------:R-:W-:-:S07]  /*4130*/  IMAD R23, R96, R109, RZ ;  /* 0x0000006d60177224 */ /* 0x000fce00078e02ff */
.L_x_41:
[----:B------:R-:W-:Y:S05]  /*4140*/  BSYNC B1 ;  /* 0x0000000000017941 */ /* 0x000fea0003800000 */
.L_x_40:
[----:B------:R-:W-:Y:S01]  /*4150*/  @!P1 IMAD R99, R99, R108, R23 ;  /* 0x0000006c63639224 */ /* 0x000fe200078e0217 */
[----:B------:R-:W-:Y:S04]  /*4160*/  BSSY B1, `(.L_x_42) ;  /* 0x0000006000017945 */ /* 0x000fe80003800000 */
[----:B------:R2:W-:Y:S01]  /*4170*/  @!P1 STG.E.U8 desc[UR44][R6.64+0x1], R99 ;  /* 0x0000016306009986 */ /* 0x0005e2000c10112c */
[----:B------:R-:W-:Y:S05]  /*4180*/  @P2 BRA `(.L_x_43) ;  /* 0x00000000000c2947 */ /* 0x000fea0003800000 */
[----:B------:R-:W3:Y:S02]  /*4190*/  LDG.E.U8 R116, desc[UR44][R12.64+0x8] ;  /* 0x0000082c0c747981 */ /* 0x000ee4000c1e1100 */
[----:B---3--:R-:W-:-:S05]  /*41a0*/  PRMT R96, R116, 0x8880, RZ ;  /* 0x0000888074607816 */ /* 0x008fca00000000ff */
[----:B------:R-:W-:-:S07]  /*41b0*/  IMAD R23, R96, R109, RZ ;  /* 0x0000006d60177224 */ /* 0x000fce00078e02ff */
.L_x_43:
[----:B------:R-:W-:Y:S05]  /*41c0*/  BSYNC B1 ;  /* 0x0000000000017941 */ /* 0x000fea0003800000 */
.L_x_42:
[----:B------:R-:W-:Y:S01]  /*41d0*/  ISETP.LT.OR P1, PT, R3, 0xa, !P3 ;  /* 0x0000000a0300780c */ /* 0x000fe20005f21670 */
[----:B--2---:R-:W-:Y:S01]  /*41e0*/  @!P2 IMAD R99, R100, R108, R23 ;  /* 0x0000006c6463a224 */ /* 0x004fe200078e0217 */
[----:B------:R-:W-:Y:S01]  /*41f0*/  BSSY B1, `(.L_x_44) ;  /* 0x000000b000017945 */ /* 0x000fe20003800000 */
[----:B-1----:R-:W-:-:S03]  /*4200*/  IMAD.WIDE.U32 R96, R117, R126, R118 ;  /* 0x0000007e75607225 */ /* 0x002fc600078e0076 */
[----:B------:R1:W-:Y:S01]  /*4210*/  @!P2 STG.E.U8 desc[UR44][R4.64+0x8], R99 ;  /* 0x000008630400a986 */ /* 0x0003e2000c10112c */
[----:B------:R-:W-:Y:S01]  /*4220*/  IMAD.X R21, RZ, RZ, R21, P5 ;  /* 0x000000ffff157224 */ /* 0x000fe200028e0615 */
[C---:B------:R-:W-:Y:S02]  /*4230*/  ISETP.LT.OR P5, PT, R3.reuse, 0x9, !P0 ;  /* 0x000000090300780c */ /* 0x040fe400047a1670 */
[----:B------:R-:W-:Y:S02]  /*4240*/  ISETP.LT.OR P2, PT, R3, 0xa, !P0 ;  /* 0x0000000a0300780c */ /* 0x000fe40004741670 */
[----:B------:R-:W-:Y:S01]  /*4250*/  IADD3 R20, P4, R96, R106, RZ ;  /* 0x0000006a60147210 */ /* 0x000fe20007f9e0ff */
[----:B------:R-:W-:-:S12]  /*4260*/  @P1 BRA `(.L_x_45) ;  /* 0x00000000000c1947 */ /* 0x000fd80003800000 */
[----:B------:R-:W2:Y:S02]  /*4270*/  LDG.E.U8 R116, desc[UR44][R12.64+0x9] ;  /* 0x0000092c0c747981 */ /* 0x000ea4000c1e1100 */
[----:B--2---:R-:W-:-:S05]  /*4280*/  PRMT R98, R116, 0x8880, RZ ;  /* 0x0000888074627816 */ /* 0x004fca00000000ff */
[----:B------:R-:W-:-:S07]  /*4290*/  IMAD R23, R98, R109, RZ ;  /* 0x0000006d62177224 */ /* 0x000fce00078e02ff */
.L_x_45:
[----:B------:R-:W-:Y:S05]  /*42a0*/  BSYNC B1 ;  /* 0x0000000000017941 */ /* 0x000fea0003800000 */
.L_x_44:
[----:B------:R-:W-:Y:S01]  /*42b0*/  @!P1 IMAD R101, R101, R108, R23 ;  /* 0x0000006c65659224 */ /* 0x000fe200078e0217 */
[----:B------:R-:W-:Y:S01]  /*42c0*/  BSSY B1, `(.L_x_46) ;  /* 0x0000007000017945 */ /* 0x000fe20003800000 */
[----:B------:R-:W-:-:S03]  /*42d0*/  IMAD R100, R21, R126, RZ ;  /* 0x0000007e15647224 */ /* 0x000fc600078e02ff */
[----:B------:R2:W-:Y:S01]  /*42e0*/  @!P1 STG.E.U8 desc[UR44][R4.64+0x9], R101 ;  /* 0x0000096504009986 */ /* 0x0005e2000c10112c */
[----:B------:R-:W-:Y:S05]  /*42f0*/  @P5 BRA `(.L_x_47) ;  /* 0x00000000000c5947 */ /* 0x000fea0003800000 */
[----:B------:R-:W3:Y:S02]  /*4300*/  LDG.E.U8 R116, desc[UR44][R14.64+0x8] ;  /* 0x0000082c0e747981 */ /* 0x000ee4000c1e1100 */
[----:B---3--:R-:W-:-:S05]  /*4310*/  PRMT R98, R116, 0x8880, RZ ;  /* 0x0000888074627816 */ /* 0x008fca00000000ff */
[----:B------:R-:W-:-:S07]  /*4320*/  IMAD R23, R98, R109, RZ ;  /* 0x0000006d62177224 */ /* 0x000fce00078e02ff */
.L_x_47:
[----:B------:R-:W-:Y:S05]  /*4330*/  BSYNC B1 ;  /* 0x0000000000017941 */ /* 0x000fea0003800000 */
.L_x_46:
[----:B-1----:R-:W-:Y:S01]  /*4340*/  @!P5 IMAD R99, R102, R108, R23 ;  /* 0x0000006c6663d224 */ /* 0x002fe200078e0217 */
[----:B------:R-:W-:Y:S01]  /*4350*/  BSSY B1, `(.L_x_48) ;  /* 0x0000007000017945 */ /* 0x000fe20003800000 */
[----:B--2---:R-:W-:-:S03]  /*4360*/  IMAD R101, R117, R127, R100 ;  /* 0x0000007f75657224 */ /* 0x004fc600078e0264 */
[----:B------:R1:W-:Y:S01]  /*4370*/  @!P5 STG.E.U8 desc[UR44][R6.64+0x8], R99 ;  /* 0x000008630600d986 */ /* 0x0003e2000c10112c */
[----:B------:R-:W-:Y:S05]  /*4380*/  @P2 BRA `(.L_x_49) ;  /* 0x00000000000c2947 */ /* 0x000fea0003800000 */
[----:B------:R-:W2:Y:S02]  /*4390*/  LDG.E.U8 R116, desc[UR44][R14.64+0x9] ;  /* 0x0000092c0e747981 */ /* 0x000ea4000c1e1100 */
[----:B--2---:R-:W-:-:S05]  /*43a0*/  PRMT R98, R116, 0x8880, RZ ;  /* 0x0000888074627816 */ /* 0x004fca00000000ff */
[----:B------:R-:W-:-:S07]  /*43b0*/  IMAD R23, R98, R109, RZ ;  /* 0x0000006d62177224 */ /* 0x000fce00078e02ff */
.L_x_49:
[----:B------:R-:W-:Y:S05]  /*43c0*/  BSYNC B1 ;  /* 0x0000000000017941 */ /* 0x000fea0003800000 */
.L_x_48:
[----:B------:R-:W-:Y:S01]  /*43d0*/  ISETP.GE.AND P1, PT, R124, 0x81, PT ;  /* 0x000000817c00780c */ /* 0x000fe20003f26270 */
[----:B------:R-:W-:Y:S01]  /*43e0*/  @!P2 IMAD R103, R103, R108, R23 ;  /* 0x0000006c6767a224 */ /* 0x000fe200078e0217 */
[----:B------:R-:W-:Y:S01]  /*43f0*/  IADD3.X R21, R107, R97, R101, P4, !PT ;  /* 0x000000616b157210 */ /* 0x000fe200027fe465 */
[----:B------:R-:W-:Y:S01]  /*4400*/  IMAD.WIDE.U32 R120, R117, R126, R120 ;  /* 0x0000007e75787225 */ /* 0x000fe200078e0078 */
[----:B------:R-:W-:Y:S01]  /*4410*/  ISETP.LT.OR P4, PT, R3, 0x1, !P1 ;  /* 0x000000010300780c */ /* 0x000fe20004f81670 */
[----:B------:R-:W-:Y:S01]  /*4420*/  BSSY B1, `(.L_x_50) ;  /* 0x0000008000017945 */ /* 0x000fe20003800000 */
[----:B------:R2:W-:Y:S01]  /*4430*/  @!P2 STG.E.U8 desc[UR44][R6.64+0x9], R103 ;  /* 0x000009670600a986 */ /* 0x0005e2000c10112c */
[----:B------:R-:W-:Y:S01]  /*4440*/  IADD3 R96, P2, P5, R122, R106, R120 ;  /* 0x0000006a7a607210 */ /* 0x000fe20007d5e078 */
[----:B------:R-:W-:-:S09]  /*4450*/  IMAD.IADD R120, R101, 0x1, R121 ;  /* 0x0000000165787824 */ /* 0x000fd200078e0279 */
[----:B------:R-:W-:Y:S05]  /*4460*/  @P4 BRA `(.L_x_51) ;  /* 0x00000000000c4947 */ /* 0x000fea0003800000 */
[----:B------:R-:W3:Y:S02]  /*4470*/  LDG.E.U8 R116, desc[UR44][R20.64] ;  /* 0x0000002c14747981 */ /* 0x000ee4000c1e1100 */
[----:B---3--:R-:W-:-:S05]  /*4480*/  PRMT R98, R116, 0x8880, RZ ;  /* 0x0000888074627816 */ /* 0x008fca00000000ff */
[----:B------:R-:W-:-:S07]  /*4490*/  IMAD R23, R98, R109, RZ ;  /* 0x0000006d62177224 */ /* 0x000fce00078e02ff */
.L_x_51:
[----:B------:R-:W-:Y:S05]  /*44a0*/  BSYNC B1 ;  /* 0x0000000000017941 */ /* 0x000fea0003800000 */
.L_x_50:
[----:B-1----:R-:W-:Y:S01]  /*44b0*/  @!P4 IMAD R99, R88, R108, R23 ;  /* 0x0000006c5863c224 */ /* 0x002fe200078e0217 */
[----:B------:R-:W-:Y:S01]  /*44c0*/  IADD3.X R97, R119, R107, R120, P2, P5 ;  /* 0x0000006b77617210 */ /* 0x000fe200017ea478 */
[----:B------:R-:W-:Y:S01]  /*44d0*/  BSSY B1, `(.L_x_52) ;  /* 0x0000009000017945 */ /* 0x000fe20003800000 */
[----:B------:R-:W-:Y:S02]  /*44e0*/  ISETP.GE.AND P2, PT, R124, 0x89, PT ;  /* 0x000000897c00780c */ /* 0x000fe40003f46270 */
[----:B------:R1:W-:Y:S01]  /*44f0*/  @!P4 STG.E.U8 desc[UR44][R10.64], R99 ;  /* 0x000000630a00c986 */ /* 0x0003e2000c10112c */
[C---:B------:R-:W-:Y:S02]  /*4500*/  ISETP.LT.OR P4, PT, R3.reuse, 0x2, !P1 ;  /* 0x000000020300780c */ /* 0x040fe40004f81670 */
[----:B------:R-:W-:-:S11]  /*4510*/  ISETP.LT.OR P5, PT, R3, 0x1, !P2 ;  /* 0x000000010300780c */ /* 0x000fd600057a1670 */
[----:B-1----:R-:W-:Y:S05]  /*4520*/  @P4 BRA `(.L_x_53) ;  /* 0x00000000000c4947 */ /* 0x002fea0003800000 */
[----:B------:R-:W3:Y:S02]  /*4530*/  LDG.E.U8 R116, desc[UR44][R20.64+0x1] ;  /* 0x0000012c14747981 */ /* 0x000ee4000c1e1100 */
[----:B---3--:R-:W-:-:S05]  /*4540*/  PRMT R88, R116, 0x8880, RZ ;  /* 0x0000888074587816 */ /* 0x008fca00000000ff */
[----:B------:R-:W-:-:S07]  /*4550*/  IMAD R23, R88, R109, RZ ;  /* 0x0000006d58177224 */ /* 0x000fce00078e02ff */
.L_x_53:
[----:B------:R-:W-:Y:S05]  /*4560*/  BSYNC B1 ;  /* 0x0000000000017941 */ /* 0x000fea0003800000 */
.L_x_52:
[----:B------:R-:W-:Y:S01]  /*4570*/  @!P4 IMAD R89, R89, R108, R23 ;  /* 0x0000006c5959c224 */ /* 0x000fe200078e0217 */
[----:B------:R-:W-:Y:S04]  /*4580*/  BSSY B1, `(.L_x_54) ;  /* 0x0000006000017945 */ /* 0x000fe80003800000 */
[----:B------:R1:W-:Y:S01]  /*4590*/  @!P4 STG.E.U8 desc[UR44][R10.64+0x1], R89 ;  /* 0x000001590a00c986 */ /* 0x0003e2000c10112c */
[----:B------:R-:W-:Y:S05]  /*45a0*/  @P5 BRA `(.L_x_55) ;  /* 0x00000000000c5947 */ /* 0x000fea0003800000 */
[----:B------:R-:W3:Y:S02]  /*45b0*/  LDG.E.U8 R116, desc[UR44][R96.64] ;  /* 0x0000002c60747981 */ /* 0x000ee4000c1e1100 */
[----:B---3--:R-:W-:-:S05]  /*45c0*/  PRMT R88, R116, 0x8880, RZ ;  /* 0x0000888074587816 */ /* 0x008fca00000000ff */
[----:B------:R-:W-:-:S07]  /*45d0*/  IMAD R23, R88, R109, RZ ;  /* 0x0000006d58177224 */ /* 0x000fce00078e02ff */
.L_x_55:
[----:B------:R-:W-:Y:S05]  /*45e0*/  BSYNC B1 ;  /* 0x0000000000017941 */ /* 0x000fea0003800000 */
.L_x_54:
[C---:B------:R-:W-:Y:S01]  /*45f0*/  ISETP.LT.OR P4, PT, R3.reuse, 0x2, !P2 ;  /* 0x000000020300780c */ /* 0x040fe20005781670 */
[----:B-1----:R-:W-:Y:S01]  /*4600*/  @!P5 IMAD R89, R90, R108, R23 ;  /* 0x0000006c5a59d224 */ /* 0x002fe200078e0217 */
[----:B------:R-:W-:Y:S04]  /*4610*/  BSSY B1, `(.L_x_56) ;  /* 0x0000007000017945 */ /* 0x000fe80003800000 */
[----:B------:R1:W-:Y:S01]  /*4620*/  @!P5 STG.E.U8 desc[UR44][R8.64], R89 ;  /* 0x000000590800d986 */ /* 0x0003e2000c10112c */
[----:B------:R-:W-:-:S06]  /*4630*/  ISETP.LT.OR P5, PT, R3, 0x9, !P1 ;  /* 0x000000090300780c */ /* 0x000fcc0004fa1670 */
[----:B------:R-:W-:Y:S07]  /*4640*/  @P4 BRA `(.L_x_57) ;  /* 0x00000000000c4947 */ /* 0x000fee0003800000 */
[----:B------:R-:W3:Y:S02]  /*4650*/  LDG.E.U8 R116, desc[UR44][R96.64+0x1] ;  /* 0x0000012c60747981 */ /* 0x000ee4000c1e1100 */
[----:B---3--:R-:W-:-:S05]  /*4660*/  PRMT R88, R116, 0x8880, RZ ;  /* 0x0000888074587816 */ /* 0x008fca00000000ff */
[----:B------:R-:W-:-:S07]  /*4670*/  IMAD R23, R88, R109, RZ ;  /* 0x0000006d58177224 */ /* 0x000fce00078e02ff */
.L_x_57:
[----:B------:R-:W-:Y:S05]  /*4680*/  BSYNC B1 ;  /* 0x0000000000017941 */ /* 0x000fea0003800000 */
.L_x_56:
[----:B------:R-:W-:Y:S01]  /*4690*/  @!P4 IMAD R91, R91, R108, R23 ;  /* 0x0000006c5b5bc224 */ /* 0x000fe200078e0217 */
[----:B------:R-:W-:Y:S04]  /*46a0*/  BSSY B1, `(.L_x_58) ;  /* 0x0000006000017945 */ /* 0x000fe80003800000 */
[----:B------:R3:W-:Y:S01]  /*46b0*/  @!P4 STG.E.U8 desc[UR44][R8.64+0x1], R91 ;  /* 0x0000015b0800c986 */ /* 0x0007e2000c10112c */
[----:B------:R-:W-:Y:S05]  /*46c0*/  @P5 BRA `(.L_x_59) ;  /* 0x00000000000c5947 */ /* 0x000fea0003800000 */
[----:B------:R-:W4:Y:S02]  /*46d0*/  LDG.E.U8 R116, desc[UR44][R20.64+0x8] ;  /* 0x0000082c14747981 */ /* 0x000f24000c1e1100 */
[----:B----4-:R-:W-:-:S05]  /*46e0*/  PRMT R88, R116, 0x8880, RZ ;  /* 0x0000888074587816 */ /* 0x010fca00000000ff */
[----:B------:R-:W-:-:S07]  /*46f0*/  IMAD R23, R88, R109, RZ ;  /* 0x0000006d58177224 */ /* 0x000fce00078e02ff */
.L_x_59:
[----:B------:R-:W-:Y:S05]  /*4700*/  BSYNC B1 ;  /* 0x0000000000017941 */ /* 0x000fea0003800000 */
.L_x_58:
[C---:B------:R-:W-:Y:S01]  /*4710*/  ISETP.LT.OR P4, PT, R3.reuse, 0xa, !P1 ;  /* 0x0000000a0300780c */ /* 0x040fe20004f81670 */
[----:B-1----:R-:W-:Y:S01]  /*4720*/  @!P5 IMAD R89, R92, R108, R23 ;  /* 0x0000006c5c59d224 */ /* 0x002fe200078e0217 */
[----:B------:R-:W-:Y:S04]  /*4730*/  BSSY B1, `(.L_x_60) ;  /* 0x0000007000017945 */ /* 0x000fe80003800000 */
[----:B------:R1:W-:Y:S01]  /*4740*/  @!P5 STG.E.U8 desc[UR44][R10.64+0x8], R89 ;  /* 0x000008590a00d986 */ /* 0x0003e2000c10112c */
[----:B------:R-:W-:-:S06]  /*4750*/  ISETP.LT.OR P5, PT, R3, 0x9, !P2 ;  /* 0x000000090300780c */ /* 0x000fcc00057a1670 */
[----:B------:R-:W-:Y:S07]  /*4760*/  @P4 BRA `(.L_x_61) ;  /* 0x00000000000c4947 */ /* 0x000fee0003800000 */
[----:B------:R-:W4:Y:S02]  /*4770*/  LDG.E.U8 R116, desc[UR44][R20.64+0x9] ;  /* 0x0000092c14747981 */ /* 0x000f24000c1e1100 */
[----:B----4-:R-:W-:-:S05]  /*4780*/  PRMT R88, R116, 0x8880, RZ ;  /* 0x0000888074587816 */ /* 0x010fca00000000ff */
[----:B------:R-:W-:-:S07]  /*4790*/  IMAD R23, R88, R109, RZ ;  /* 0x0000006d58177224 */ /* 0x000fce00078e02ff */
.L_x_61:
[----:B------:R-:W-:Y:S05]  /*47a0*/  BSYNC B1 ;  /* 0x0000000000017941 */ /* 0x000fea0003800000 */
.L_x_60:
[----:B------:R-:W-:Y:S01]  /*47b0*/  @!P4 IMAD R93, R93, R108, R23 ;  /* 0x0000006c5d5dc224 */ /* 0x000fe200078e0217 */
[----:B------:R-:W-:Y:S04]  /*47c0*/  BSSY B1, `(.L_x_62) ;  /* 0x0000006000017945 */ /* 0x000fe80003800000 */
[----:B------:R4:W-:Y:S01]  /*47d0*/  @!P4 STG.E.U8 desc[UR44][R10.64+0x9], R93 ;  /* 0x0000095d0a00c986 */ /* 0x0009e2000c10112c */
[----:B------:R-:W-:Y:S05]  /*47e0*/  @P5 BRA `(.L_x_63) ;  /* 0x00000000000c5947 */ /* 0x000fea0003800000 */
[----:B------:R-:W5:Y:S02]  /*47f0*/  LDG.E.U8 R116, desc[UR44][R96.64+0x8] ;  /* 0x0000082c60747981 */ /* 0x000f64000c1e1100 */
[----:B-----5:R-:W-:-:S05]  /*4800*/  PRMT R88, R116, 0x8880, RZ ;  /* 0x0000888074587816 */ /* 0x020fca00000000ff */
[----:B------:R-:W-:-:S07]  /*4810*/  IMAD R23, R88, R109, RZ ;  /* 0x0000006d58177224 */ /* 0x000fce00078e02ff */
.L_x_63:
[----:B------:R-:W-:Y:S05]  /*4820*/  BSYNC B1 ;  /* 0x0000000000017941 */ /* 0x000fea0003800000 */
.L_x_62:
[C---:B------:R-:W-:Y:S01]  /*4830*/  ISETP.LT.OR P4, PT, R3.reuse, 0xa, !P2 ;  /* 0x0000000a0300780c */ /* 0x040fe20005781670 */
[----:B-1----:R-:W-:Y:S01]  /*4840*/  @!P5 IMAD R89, R94, R108, R23 ;  /* 0x0000006c5e59d224 */ /* 0x002fe200078e0217 */
[----:B------:R-:W-:Y:S04]  /*4850*/  BSSY B1, `(.L_x_64) ;  /* 0x0000007000017945 */ /* 0x000fe80003800000 */
[----:B------:R1:W-:Y:S01]  /*4860*/  @!P5 STG.E.U8 desc[UR44][R8.64+0x8], R89 ;  /* 0x000008590800d986 */ /* 0x0003e2000c10112c */
[----:B------:R-:W-:-:S06]  /*4870*/  ISETP.LT.OR P5, PT, R3, 0x11, !P3 ;  /* 0x000000110300780c */ /* 0x000fcc0005fa1670 */
[----:B------:R-:W-:Y:S07]  /*4880*/  @P4 BRA `(.L_x_65) ;  /* 0x00000000000c4947 */ /* 0x000fee0003800000 */
[----:B------:R-:W5:Y:S02]  /*4890*/  LDG.E.U8 R116, desc[UR44][R96.64+0x9] ;  /* 0x0000092c60747981 */ /* 0x000f64000c1e1100 */
[----:B-----5:R-:W-:-:S05]  /*48a0*/  PRMT R88, R116, 0x8880, RZ ;  /* 0x0000888074587816 */ /* 0x020fca00000000ff */
[----:B------:R-:W-:-:S07]  /*48b0*/  IMAD R23, R88, R109, RZ ;  /* 0x0000006d58177224 */ /* 0x000fce00078e02ff */
.L_x_65:
[----:B------:R-:W-:Y:S05]  /*48c0*/  BSYNC B1 ;  /* 0x0000000000017941 */ /* 0x000fea0003800000 */
.L_x_64:
[----:B------:R-:W-:Y:S01]  /*48d0*/  @!P4 IMAD R95, R95, R108, R23 ;  /* 0x0000006c5f5fc224 */ /* 0x000fe200078e0217 */
[----:B------:R-:W-:Y:S04]  /*48e0*/  BSSY B1, `(.L_x_66) ;  /* 0x0000006000017945 */ /* 0x000fe80003800000 */
[----:B------:R0:W-:Y:S01]  /*48f0*/  @!P4 STG.E.U8 desc[UR44][R8.64+0x9], R95 ;  /* 0x0000095f0800c986 */ /* 0x0001e2000c10112c */
[----:B------:R-:W-:Y:S05]  /*4900*/  @P5 BRA `(.L_x_67) ;  /* 0x00000000000c5947 */ /* 0x000fea0003800000 */
[----:B------:R-:W5:Y:S02]  /*4910*/  LDG.E.U8 R116, desc[UR44][R12.64+0x10] ;  /* 0x0000102c0c747981 */ /* 0x000f64000c1e1100 */
[----:B-----5:R-:W-:-:S05]  /*4920*/  PRMT R88, R116, 0x8880, RZ ;  /* 0x0000888074587816 */ /* 0x020fca00000000ff */
[----:B------:R-:W-:-:S07]  /*4930*/  IMAD R23, R88, R109, RZ ;  /* 0x0000006d58177224 */ /* 0x000fce00078e02ff */
.L_x_67:
[----:B------:R-:W-:Y:S05]  /*4940*/  BSYNC B1 ;  /* 0x0000000000017941 */ /* 0x000fea0003800000 */
.L_x_66:
        /* <DEDUP_REMOVED lines=9> */
.L_x_69:
[----:B------:R-:W-:Y:S05]  /*49e0*/  BSYNC B1 ;  /* 0x0000000000017941 */ /* 0x000fea0003800000 */
.L_x_68:
[----:B------:R-:W-:Y:S01]  /*49f0*/  @!P4 IMAD R81, R81, R108, R23 ;  /* 0x0000006c5151c224 */ /* 0x000fe200078e0217 */
[----:B------:R-:W-:Y:S04]  /*4a00*/  BSSY B1, `(.L_x_70) ;  /* 0x0000006000017945 */ /* 0x000fe80003800000 */
[----:B------:R0:W-:Y:S01]  /*4a10*/  @!P4 STG.E.U8 desc[UR44][R4.64+0x11], R81 ;  /* 0x000011510400c986 */ /* 0x0001e2000c10112c */
[----:B------:R-:W-:Y:S05]  /*4a20*/  @P5 BRA `(.L_x_71) ;  /* 0x00000000000c5947 */ /* 0x000fea0003800000 */
[----:B------:R-:W5:Y:S02]  /*4a30*/  LDG.E.U8 R116, desc[UR44][R14.64+0x10] ;  /* 0x0000102c0e747981 */ /* 0x000f64000c1e1100 */
[----:B-----5:R-:W-:-:S05]  /*4a40*/  PRMT R80, R116, 0x8880, RZ ;  /* 0x0000888074507816 */ /* 0x020fca00000000ff */
[----:B------:R-:W-:-:S07]  /*4a50*/  IMAD R23, R80, R109, RZ ;  /* 0x0000006d50177224 */ /* 0x000fce00078e02ff */
.L_x_71:
[----:B------:R-:W-:Y:S05]  /*4a60*/  BSYNC B1 ;  /* 0x0000000000017941 */ /* 0x000fea0003800000 */
.L_x_70:
[C---:B------:R-:W-:Y:S01]  /*4a70*/  ISETP.LT.OR P4, PT, R3.reuse, 0x12, !P0 ;  /* 0x000000120300780c */ /* 0x040fe20004781670 */
[----:B0-----:R-:W-:Y:S01]  /*4a80*/  @!P5 IMAD R81, R82, R108, R23 ;  /* 0x0000006c5251d224 */ /* 0x001fe200078e0217 */
[----:B------:R-:W-:Y:S04]  /*4a90*/  BSSY B1, `(.L_x_72) ;  /* 0x0000007000017945 */ /* 0x000fe80003800000 */
[----:B------:R0:W-:Y:S01]  /*4aa0*/  @!P5 STG.E.U8 desc[UR44][R6.64+0x10], R81 ;  /* 0x000010510600d986 */ /* 0x0001e2000c10112c */
[----:B------:R-:W-:-:S06]  /*4ab0*/  ISETP.LT.OR P5, PT, R3, 0x19, !P3 ;  /* 0x000000190300780c */ /* 0x000fcc0005fa1670 */
[----:B------:R-:W-:Y:S07]  /*4ac0*/  @P4 BRA `(.L_x_73) ;  /* 0x00000000000c4947 */ /* 0x000fee0003800000 */
[----:B------:R-:W5:Y:S02]  /*4ad0*/  LDG.E.U8 R116, desc[UR44][R14.64+0x11] ;  /* 0x0000112c0e747981 */ /* 0x000f64000c1e1100 */
[----:B-----5:R-:W-:-:S05]  /*4ae0*/  PRMT R80, R116, 0x8880, RZ ;  /* 0x0000888074507816 */ /* 0x020fca00000000ff */
[----:B------:R-:W-:-:S07]  /*4af0*/  IMAD R23, R80, R109, RZ ;  /* 0x0000006d50177224 */ /* 0x000fce00078e02ff */
.L_x_73:
[----:B------:R-:W-:Y:S05]  /*4b00*/  BSYNC B1 ;  /* 0x0000000000017941 */ /* 0x000fea0003800000 */
.L_x_72:
[----:B------:R-:W-:Y:S01]  /*4b10*/  @!P4 IMAD R83, R83, R108, R23 ;  /* 0x0000006c5353c224 */ /* 0x000fe200078e0217 */
[----:B------:R-:W-:Y:S04]  /*4b20*/  BSSY B1, `(.L_x_74) ;  /* 0x0000006000017945 */ /* 0x000fe80003800000 */
[----:B------:R0:W-:Y:S01]  /*4b30*/  @!P4 STG.E.U8 desc[UR44][R6.64+0x11], R83 ;  /* 0x000011530600c986 */ /* 0x0001e2000c10112c */
[----:B------:R-:W-:Y:S05]  /*4b40*/  @P5 BRA `(.L_x_75) ;  /* 0x00000000000c5947 */ /* 0x000fea0003800000 */
[----:B------:R-:W5:Y:S02]  /*4b50*/  LDG.E.U8 R116, desc[UR44][R12.64+0x18] ;  /* 0x0000182c0c747981 */ /* 0x000f64000c1e1100 */
[----:B-----5:R-:W-:-:S05]  /*4b60*/  PRMT R80, R116, 0x8880, RZ ;  /* 0x0000888074507816 */ /* 0x020fca00000000ff */
[----:B------:R-:W-:-:S07]  /*4b70*/  IMAD R23, R80, R109, RZ ;  /* 0x0000006d50177224 */ /* 0x000fce00078e02ff */
.L_x_75:
[----:B------:R-:W-:Y:S05]  /*4b80*/  BSYNC B1 ;  /* 0x0000000000017941 */ /* 0x000fea0003800000 */
.L_x_74:
        /* <DEDUP_REMOVED lines=9> */
.L_x_77:
[----:B------:R-:W-:Y:S05]  /*4c20*/  BSYNC B1 ;  /* 0x0000000000017941 */ /* 0x000fea0003800000 */
.L_x_76:
[----:B------:R-:W-:Y:S01]  /*4c30*/  @!P4 IMAD R85, R85, R108, R23 ;  /* 0x0000006c5555c224 */ /* 0x000fe200078e0217 */
[----:B------:R-:W-:Y:S04]  /*4c40*/  BSSY B1, `(.L_x_78) ;  /* 0x0000006000017945 */ /* 0x000fe80003800000 */
[----:B------:R0:W-:Y:S01]  /*4c50*/  @!P4 STG.E.U8 desc[UR44][R4.64+0x19], R85 ;  /* 0x000019550400c986 */ /* 0x0001e2000c10112c */
[----:B------:R-:W-:Y:S05]  /*4c60*/  @P5 BRA `(.L_x_79) ;  /* 0x00000000000c5947 */ /* 0x000fea0003800000 */
[----:B------:R-:W5:Y:S02]  /*4c70*/  LDG.E.U8 R116, desc[UR44][R14.64+0x18] ;  /* 0x0000182c0e747981 */ /* 0x000f64000c1e1100 */
[----:B-----5:R-:W-:-:S05]  /*4c80*/  PRMT R80, R116, 0x8880, RZ ;  /* 0x0000888074507816 */ /* 0x020fca00000000ff */
[----:B------:R-:W-:-:S07]  /*4c90*/  IMAD R23, R80, R109, RZ ;  /* 0x0000006d50177224 */ /* 0x000fce00078e02ff */
.L_x_79:
[----:B------:R-:W-:Y:S05]  /*4ca0*/  BSYNC B1 ;  /* 0x0000000000017941 */ /* 0x000fea0003800000 */
.L_x_78:
        /* <DEDUP_REMOVED lines=9> */
.L_x_81:
[----:B------:R-:W-:Y:S05]  /*4d40*/  BSYNC B1 ;  /* 0x0000000000017941 */ /* 0x000fea0003800000 */
.L_x_80:
[----:B------:R-:W-:Y:S01]  /*4d50*/  @!P4 IMAD R87, R87, R108, R23 ;  /* 0x0000006c5757c224 */ /* 0x000fe200078e0217 */
[----:B------:R-:W-:Y:S04]  /*4d60*/  BSSY B1, `(.L_x_82) ;  /* 0x0000006000017945 */ /* 0x000fe80003800000 */
[----:B------:R0:W-:Y:S01]  /*4d70*/  @!P4 STG.E.U8 desc[UR44][R6.64+0x19], R87 ;  /* 0x000019570600c986 */ /* 0x0001e2000c10112c */
[----:B------:R-:W-:Y:S05]  /*4d80*/  @P5 BRA `(.L_x_83) ;  /* 0x00000000000c5947 */ /* 0x000fea0003800000 */
[----:B------:R-:W5:Y:S02]  /*4d90*/  LDG.E.U8 R116, desc[UR44][R20.64+0x10] ;  /* 0x0000102c14747981 */ /* 0x000f64000c1e1100 */
[----:B-----5:R-:W-:-:S05]  /*4da0*/  PRMT R80, R116, 0x8880, RZ ;  /* 0x0000888074507816 */ /* 0x020fca00000000ff */
[----:B------:R-:W-:-:S07]  /*4db0*/  IMAD R23, R80, R109, RZ ;  /* 0x0000006d50177224 */ /* 0x000fce00078e02ff */
.L_x_83:
[----:B------:R-:W-:Y:S05]  /*4dc0*/  BSYNC B1 ;  /* 0x0000000000017941 */ /* 0x000fea0003800000 */
.L_x_82:
        /* <DEDUP_REMOVED lines=9> */
.L_x_85:
[----:B------:R-:W-:Y:S05]  /*4e60*/  BSYNC B1 ;  /* 0x0000000000017941 */ /* 0x000fea0003800000 */
.L_x_84:
[----:B------:R-:W-:Y:S01]  /*4e70*/  @!P4 IMAD R73, R73, R108, R23 ;  /* 0x0000006c4949c224 */ /* 0x000fe200078e0217 */
[----:B------:R-:W-:Y:S04]  /*4e80*/  BSSY B1, `(.L_x_86) ;  /* 0x0000006000017945 */ /* 0x000fe80003800000 */
[----:B------:R0:W-:Y:S01]  /*4e90*/  @!P4 STG.E.U8 desc[UR44][R10.64+0x11], R73 ;  /* 0x000011490a00c986 */ /* 0x0001e2000c10112c */
[----:B------:R-:W-:Y:S05]  /*4ea0*/  @P5 BRA `(.L_x_87) ;  /* 0x00000000000c5947 */ /* 0x000fea0003800000 */
[----:B------:R-:W5:Y:S02]  /*4eb0*/  LDG.E.U8 R116, desc[UR44][R96.64+0x10] ;  /* 0x0000102c60747981 */ /* 0x000f64000c1e1100 */
[----:B-----5:R-:W-:-:S05]  /*4ec0*/  PRMT R72, R116, 0x8880, RZ ;  /* 0x0000888074487816 */ /* 0x020fca00000000ff */
[----:B------:R-:W-:-:S07]  /*4ed0*/  IMAD R23, R72, R109, RZ ;  /* 0x0000006d48177224 */ /* 0x000fce00078e02ff */
.L_x_87:
[----:B------:R-:W-:Y:S05]  /*4ee0*/  BSYNC B1 ;  /* 0x0000000000017941 */ /* 0x000fea0003800000 */
.L_x_86:
        /* <DEDUP_REMOVED lines=9> */
.L_x_89:
[----:B------:R-:W-:Y:S05]  /*4f80*/  BSYNC B1 ;  /* 0x0000000000017941 */ /* 0x000fea0003800000 */
.L_x_88:
[----:B------:R-:W-:Y:S01]  /*4f90*/  @!P4 IMAD R75, R75, R108, R23 ;  /* 0x0000006c4b4bc224 */ /* 0x000fe200078e0217 */
[----:B------:R-:W-:Y:S04]  /*4fa0*/  BSSY B1, `(.L_x_90) ;  /* 0x0000006000017945 */ /* 0x000fe80003800000 */
[----:B------:R0:W-:Y:S01]  /*4fb0*/  @!P4 STG.E.U8 desc[UR44][R8.64+0x11], R75 ;  /* 0x0000114b0800c986 */ /* 0x0001e2000c10112c */
[----:B------:R-:W-:Y:S05]  /*4fc0*/  @P5 BRA `(.L_x_91) ;  /* 0x00000000000c5947 */ /* 0x000fea0003800000 */
[----:B------:R-:W5:Y:S02]  /*4fd0*/  LDG.E.U8 R116, desc[UR44][R20.64+0x18] ;  /* 0x0000182c14747981 */ /* 0x000f64000c1e1100 */
[----:B-----5:R-:W-:-:S05]  /*4fe0*/  PRMT R72, R116, 0x8880, RZ ;  /* 0x0000888074487816 */ /* 0x020fca00000000ff */
[----:B------:R-:W-:-:S07]  /*4ff0*/  IMAD R23, R72, R109, RZ ;  /* 0x0000006d48177224 */ /* 0x000fce00078e02ff */
.L_x_91:
[----:B------:R-:W-:Y:S05]  /*5000*/  BSYNC B1 ;  /* 0x0000000000017941 */ /* 0x000fea0003800000 */
.L_x_90:
        /* <DEDUP_REMOVED lines=9> */
.L_x_93:
[----:B------:R-:W-:Y:S05]  /*50a0*/  BSYNC B1 ;  /* 0x0000000000017941 */ /* 0x000fea0003800000 */
.L_x_92:
[----:B------:R-:W-:Y:S01]  /*50b0*/  @!P4 IMAD R77, R77, R108, R23 ;  /* 0x0000006c4d4dc224 */ /* 0x000fe200078e0217 */
[----:B------:R-:W-:Y:S04]  /*50c0*/  BSSY B1, `(.L_x_94) ;  /* 0x0000006000017945 */ /* 0x000fe80003800000 */
[----:B------:R0:W-:Y:S01]  /*50d0*/  @!P4 STG.E.U8 desc[UR44][R10.64+0x19], R77 ;  /* 0x0000194d0a00c986 */ /* 0x0001e2000c10112c */
[----:B------:R-:W-:Y:S05]  /*50e0*/  @P5 BRA `(.L_x_95) ;  /* 0x00000000000c5947 */ /* 0x000fea0003800000 */
[----:B------:R-:W5:Y:S02]  /*50f0*/  LDG.E.U8 R116, desc[UR44][R96.64+0x18] ;  /* 0x0000182c60747981 */ /* 0x000f64000c1e1100 */
[----:B-----5:R-:W-:-:S05]  /*5100*/  PRMT R72, R116, 0x8880, RZ ;  /* 0x0000888074487816 */ /* 0x020fca00000000ff */
[----:B------:R-:W-:-:S07]  /*5110*/  IMAD R23, R72, R109, RZ ;  /* 0x0000006d48177224 */ /* 0x000fce00078e02ff */
.L_x_95:
[----:B------:R-:W-:Y:S05]  /*5120*/  BSYNC B1 ;  /* 0x0000000000017941 */ /* 0x000fea0003800000 */
.L_x_94:
        /* <DEDUP_REMOVED lines=9> */
.L_x_97:
[----:B------:R-:W-:Y:S05]  /*51c0*/  BSYNC B1 ;  /* 0x0000000000017941 */ /* 0x000fea0003800000 */
.L_x_96:
[----:B------:R-:W-:Y:S01]  /*51d0*/  @!P4 IMAD R79, R79, R108, R23 ;  /* 0x0000006c4f4fc224 */ /* 0x000fe200078e0217 */
[----:B------:R-:W-:Y:S04]  /*51e0*/  BSSY B1, `(.L_x_98) ;  /* 0x0000006000017945 */ /* 0x000fe80003800000 */
[----:B------:R0:W-:Y:S01]  /*51f0*/  @!P4 STG.E.U8 desc[UR44][R8.64+0x19], R79 ;  /* 0x0000194f0800c986 */ /* 0x0001e2000c10112c */
[----:B------:R-:W-:Y:S05]  /*5200*/  @P5 BRA `(.L_x_99) ;  /* 0x00000000000c5947 */ /* 0x000fea0003800000 */
[----:B------:R-:W5:Y:S02]  /*5210*/  LDG.E.U8 R116, desc[UR44][R12.64+0x20] ;  /* 0x0000202c0c747981 */ /* 0x000f64000c1e1100 */
[----:B-----5:R-:W-:-:S05]  /*5220*/  PRMT R72, R116, 0x8880, RZ ;  /* 0x0000888074487816 */ /* 0x020fca00000000ff */
[----:B------:R-:W-:-:S07]  /*5230*/  IMAD R23, R72, R109, RZ ;  /* 0x0000006d48177224 */ /* 0x000fce00078e02ff */
.L_x_99:
[----:B------:R-:W-:Y:S05]  /*5240*/  BSYNC B1 ;  /* 0x0000000000017941 */ /* 0x000fea0003800000 */
.L_x_98:
        /* <DEDUP_REMOVED lines=9> */
.L_x_101:
[----:B------:R-:W-:Y:S05]  /*52e0*/  BSYNC B1 ;  /* 0x0000000000017941 */ /* 0x000fea0003800000 */
.L_x_100:
[----:B------:R-:W-:Y:S01]  /*52f0*/  @!P4 IMAD R65, R65, R108, R23 ;  /* 0x0000006c4141c224 */ /* 0x000fe200078e0217 */
[----:B------:R-:W-:Y:S04]  /*5300*/  BSSY B1, `(.L_x_102) ;  /* 0x0000006000017945 */ /* 0x000fe80003800000 */
[----:B------:R0:W-:Y:S01]  /*5310*/  @!P4 STG.E.U8 desc[UR44][R4.64+0x21], R65 ;  /* 0x000021410400c986 */ /* 0x0001e2000c10112c */
[----:B------:R-:W-:Y:S05]  /*5320*/  @P5 BRA `(.L_x_103) ;  /* 0x00000000000c5947 */ /* 0x000fea0003800000 */
[----:B------:R-:W5:Y:S02]  /*5330*/  LDG.E.U8 R116, desc[UR44][R14.64+0x20] ;  /* 0x0000202c0e747981 */ /* 0x000f64000c1e1100 */
[----:B-----5:R-:W-:-:S05]  /*5340*/  PRMT R64, R116, 0x8880, RZ ;  /* 0x0000888074407816 */ /* 0x020fca00000000ff */
[----:B------:R-:W-:-:S07]  /*5350*/  IMAD R23, R64, R109, RZ ;  /* 0x0000006d40177224 */ /* 0x000fce00078e02ff */
.L_x_103:
[----:B------:R-:W-:Y:S05]  /*5360*/  BSYNC B1 ;  /* 0x0000000000017941 */ /* 0x000fea0003800000 */
.L_x_102:
        /* <DEDUP_REMOVED lines=9> */
.L_x_105:
[----:B------:R-:W-:Y:S05]  /*5400*/  BSYNC B1 ;  /* 0x0000000000017941 */ /* 0x000fea0003800000 */
.L_x_104:
[----:B------:R-:W-:Y:S01]  /*5410*/  @!P4 IMAD R67, R67, R108, R23 ;  /* 0x0000006c4343c224 */ /* 0x000fe200078e0217 */
[----:B------:R-:W-:Y:S04]  /*5420*/  BSSY B1, `(.L_x_106) ;  /* 0x0000006000017945 */ /* 0x000fe80003800000 */
[----:B------:R0:W-:Y:S01]  /*5430*/  @!P4 STG.E.U8 desc[UR44][R6.64+0x21], R67 ;  /* 0x000021430600c986 */ /* 0x0001e2000c10112c */
[----:B------:R-:W-:Y:S05]  /*5440*/  @P5 BRA `(.L_x_107) ;  /* 0x00000000000c5947 */ /* 0x000fea0003800000 */
[----:B------:R-:W5:Y:S02]  /*5450*/  LDG.E.U8 R116, desc[UR44][R12.64+0x28] ;  /* 0x0000282c0c747981 */ /* 0x000f64000c1e1100 */
[----:B-----5:R-:W-:-:S05]  /*5460*/  PRMT R64, R116, 0x8880, RZ ;  /* 0x0000888074407816 */ /* 0x020fca00000000ff */
[----:B------:R-:W-:-:S07]  /*5470*/  IMAD R23, R64, R109, RZ ;  /* 0x0000006d40177224 */ /* 0x000fce00078e02ff */
.L_x_107:
[----:B------:R-:W-:Y:S05]  /*5480*/  BSYNC B1 ;  /* 0x0000000000017941 */ /* 0x000fea0003800000 */
.L_x_106:
        /* <DEDUP_REMOVED lines=9> */
.L_x_109:
[----:B------:R-:W-:Y:S05]  /*5520*/  BSYNC B1 ;  /* 0x0000000000017941 */ /* 0x000fea0003800000 */
.L_x_108:
[----:B------:R-:W-:Y:S01]  /*5530*/  @!P4 IMAD R69, R69, R108, R23 ;  /* 0x0000006c4545c224 */ /* 0x000fe200078e0217 */
[----:B------:R-:W-:Y:S04]  /*5540*/  BSSY B1, `(.L_x_110) ;  /* 0x0000006000017945 */ /* 0x000fe80003800000 */
[----:B------:R0:W-:Y:S01]  /*5550*/  @!P4 STG.E.U8 desc[UR44][R4.64+0x29], R69 ;  /* 0x000029450400c986 */ /* 0x0001e2000c10112c */
[----:B------:R-:W-:Y:S05]  /*5560*/  @P5 BRA `(.L_x_111) ;  /* 0x00000000000c5947 */ /* 0x000fea0003800000 */
[----:B------:R-:W5:Y:S02]  /*5570*/  LDG.E.U8 R116, desc[UR44][R14.64+0x28] ;  /* 0x0000282c0e747981 */ /* 0x000f64000c1e1100 */
[----:B-----5:R-:W-:-:S05]  /*5580*/  PRMT R64, R116, 0x8880, RZ ;  /* 0x0000888074407816 */ /* 0x020fca00000000ff */
[----:B------:R-:W-:-:S07]  /*5590*/  IMAD R23, R64, R109, RZ ;  /* 0x0000006d40177224 */ /* 0x000fce00078e02ff */
.L_x_111:
[----:B------:R-:W-:Y:S05]  /*55a0*/  BSYNC B1 ;  /* 0x0000000000017941 */ /* 0x000fea0003800000 */
.L_x_110:
        /* <DEDUP_REMOVED lines=9> */
.L_x_113:
[----:B------:R-:W-:Y:S05]  /*5640*/  BSYNC B1 ;  /* 0x0000000000017941 */ /* 0x000fea0003800000 */
.L_x_112:
[----:B------:R-:W-:Y:S01]  /*5650*/  @!P4 IMAD R71, R71, R108, R23 ;  /* 0x0000006c4747c224 */ /* 0x000fe200078e0217 */
[----:B------:R-:W-:Y:S04]  /*5660*/  BSSY B1, `(.L_x_114) ;  /* 0x0000006000017945 */ /* 0x000fe80003800000 */
[----:B------:R0:W-:Y:S01]  /*5670*/  @!P4 STG.E.U8 desc[UR44][R6.64+0x29], R71 ;  /* 0x000029470600c986 */ /* 0x0001e2000c10112c */
[----:B------:R-:W-:Y:S05]  /*5680*/  @P5 BRA `(.L_x_115) ;  /* 0x00000000000c5947 */ /* 0x000fea0003800000 */
[----:B------:R-:W5:Y:S02]  /*5690*/  LDG.E.U8 R116, desc[UR44][R20.64+0x20] ;  /* 0x0000202c14747981 */ /* 0x000f64000c1e1100 */
[----:B-----5:R-:W-:-:S05]  /*56a0*/  PRMT R64, R116, 0x8880, RZ ;  /* 0x0000888074407816 */ /* 0x020fca00000000ff */
[----:B------:R-:W-:-:S07]  /*56b0*/  IMAD R23, R64, R109, RZ ;  /* 0x0000006d40177224 */ /* 0x000fce00078e02ff */
.L_x_115:
[----:B------:R-:W-:Y:S05]  /*56c0*/  BSYNC B1 ;  /* 0x0000000000017941 */ /* 0x000fea0003800000 */
.L_x_114:
        /* <DEDUP_REMOVED lines=9> */
.L_x_117:
[----:B------:R-:W-:Y:S05]  /*5760*/  BSYNC B1 ;  /* 0x0000000000017941 */ /* 0x000fea0003800000 */
.L_x_116:
[----:B------:R-:W-:Y:S01]  /*5770*/  @!P4 IMAD R57, R57, R108, R23 ;  /* 0x0000006c3939c224 */ /* 0x000fe200078e0217 */
[----:B------:R-:W-:Y:S04]  /*5780*/  BSSY B1, `(.L_x_118) ;  /* 0x0000006000017945 */ /* 0x000fe80003800000 */
[----:B------:R0:W-:Y:S01]  /*5790*/  @!P4 STG.E.U8 desc[UR44][R10.64+0x21], R57 ;  /* 0x000021390a00c986 */ /* 0x0001e2000c10112c */
[----:B------:R-:W-:Y:S05]  /*57a0*/  @P5 BRA `(.L_x_119) ;  /* 0x00000000000c5947 */ /* 0x000fea0003800000 */
[----:B------:R-:W5:Y:S02]  /*57b0*/  LDG.E.U8 R116, desc[UR44][R96.64+0x20] ;  /* 0x0000202c60747981 */ /* 0x000f64000c1e1100 */
[----:B-----5:R-:W-:-:S05]  /*57c0*/  PRMT R56, R116, 0x8880, RZ ;  /* 0x0000888074387816 */ /* 0x020fca00000000ff */
[----:B------:R-:W-:-:S07]  /*57d0*/  IMAD R23, R56, R109, RZ ;  /* 0x0000006d38177224 */ /* 0x000fce00078e02ff */
.L_x_119:
[----:B------:R-:W-:Y:S05]  /*57e0*/  BSYNC B1 ;  /* 0x0000000000017941 */ /* 0x000fea0003800000 */
.L_x_118:
        /* <DEDUP_REMOVED lines=9> */
.L_x_121:
[----:B------:R-:W-:Y:S05]  /*5880*/  BSYNC B1 ;  /* 0x0000000000017941 */ /* 0x000fea0003800000 */
.L_x_120:
[----:B------:R-:W-:Y:S01]  /*5890*/  @!P4 IMAD R59, R59, R108, R23 ;  /* 0x0000006c3b3bc224 */ /* 0x000fe200078e0217 */
[----:B------:R-:W-:Y:S04]  /*58a0*/  BSSY B1, `(.L_x_122) ;  /* 0x0000006000017945 */ /* 0x000fe80003800000 */
[----:B------:R0:W-:Y:S01]  /*58b0*/  @!P4 STG.E.U8 desc[UR44][R8.64+0x21], R59 ;  /* 0x0000213b0800c986 */ /* 0x0001e2000c10112c */
[----:B------:R-:W-:Y:S05]  /*58c0*/  @P5 BRA `(.L_x_123) ;  /* 0x00000000000c5947 */ /* 0x000fea0003800000 */
[----:B------:R-:W5:Y:S02]  /*58d0*/  LDG.E.U8 R116, desc[UR44][R20.64+0x28] ;  /* 0x0000282c14747981 */ /* 0x000f64000c1e1100 */
[----:B-----5:R-:W-:-:S05]  /*58e0*/  PRMT R56, R116, 0x8880, RZ ;  /* 0x0000888074387816 */ /* 0x020fca00000000ff */
[----:B------:R-:W-:-:S07]  /*58f0*/  IMAD R23, R56, R109, RZ ;  /* 0x0000006d38177224 */ /* 0x000fce00078e02ff */
.L_x_123:
[----:B------:R-:W-:Y:S05]  /*5900*/  BSYNC B1 ;  /* 0x0000000000017941 */ /* 0x000fea0003800000 */
.L_x_122:
        /* <DEDUP_REMOVED lines=9> */
.L_x_125:
[----:B------:R-:W-:Y:S05]  /*59a0*/  BSYNC B1 ;  /* 0x0000000000017941 */ /* 0x000fea0003800000 */
.L_x_124:
[----:B------:R-:W-:Y:S01]  /*59b0*/  @!P4 IMAD R61, R61, R108, R23 ;  /* 0x0000006c3d3dc224 */ /* 0x000fe200078e0217 */
[----:B------:R-:W-:Y:S04]  /*59c0*/  BSSY B1, `(.L_x_126) ;  /* 0x0000006000017945 */ /* 0x000fe80003800000 */
[----:B------:R0:W-:Y:S01]  /*59d0*/  @!P4 STG.E.U8 desc[UR44][R10.64+0x29], R61 ;  /* 0x0000293d0a00c986 */ /* 0x0001e2000c10112c */
[----:B------:R-:W-:Y:S05]  /*59e0*/  @P5 BRA `(.L_x_127) ;  /* 0x00000000000c5947 */ /* 0x000fea0003800000 */
[----:B------:R-:W5:Y:S02]  /*59f0*/  LDG.E.U8 R116, desc[UR44][R96.64+0x28] ;  /* 0x0000282c60747981 */ /* 0x000f64000c1e1100 */
[----:B-----5:R-:W-:-:S05]  /*5a00*/  PRMT R56, R116, 0x8880, RZ ;  /* 0x0000888074387816 */ /* 0x020fca00000000ff */
[----:B------:R-:W-:-:S07]  /*5a10*/  IMAD R23, R56, R109, RZ ;  /* 0x0000006d38177224 */ /* 0x000fce00078e02ff */
.L_x_127:
[----:B------:R-:W-:Y:S05]  /*5a20*/  BSYNC B1 ;  /* 0x0000000000017941 */ /* 0x000fea0003800000 */
.L_x_126:
        /* <DEDUP_REMOVED lines=9> */
.L_x_129:
[----:B------:R-:W-:Y:S05]  /*5ac0*/  BSYNC B1 ;  /* 0x0000000000017941 */ /* 0x000fea0003800000 */
.L_x_128:
[----:B------:R-:W-:Y:S01]  /*5ad0*/  @!P4 IMAD R63, R63, R108, R23 ;  /* 0x0000006c3f3fc224 */ /* 0x000fe200078e0217 */
[----:B------:R-:W-:Y:S04]  /*5ae0*/  BSSY B1, `(.L_x_130) ;  /* 0x0000006000017945 */ /* 0x000fe80003800000 */
[----:B------:R0:W-:Y:S01]  /*5af0*/  @!P4 STG.E.U8 desc[UR44][R8.64+0x29], R63 ;  /* 0x0000293f0800c986 */ /* 0x0001e2000c10112c */
[----:B------:R-:W-:Y:S05]  /*5b00*/  @P5 BRA `(.L_x_131) ;  /* 0x00000000000c5947 */ /* 0x000fea0003800000 */
[----:B------:R-:W5:Y:S02]  /*5b10*/  LDG.E.U8 R116, desc[UR44][R12.64+0x30] ;  /* 0x0000302c0c747981 */ /* 0x000f64000c1e1100 */
[----:B-----5:R-:W-:-:S05]  /*5b20*/  PRMT R56, R116, 0x8880, RZ ;  /* 0x0000888074387816 */ /* 0x020fca00000000ff */
[----:B------:R-:W-:-:S07]  /*5b30*/  IMAD R23, R56, R109, RZ ;  /* 0x0000006d38177224 */ /* 0x000fce00078e02ff */
.L_x_131:
[----:B------:R-:W-:Y:S05]  /*5b40*/  BSYNC B1 ;  /* 0x0000000000017941 */ /* 0x000fea0003800000 */
.L_x_130:
        /* <DEDUP_REMOVED lines=9> */
.L_x_133:
[----:B------:R-:W-:Y:S05]  /*5be0*/  BSYNC B1 ;  /* 0x0000000000017941 */ /* 0x000fea0003800000 */
.L_x_132:
[----:B------:R-:W-:Y:S01]  /*5bf0*/  @!P4 IMAD R49, R49, R108, R23 ;  /* 0x0000006c3131c224 */ /* 0x000fe200078e0217 */
[----:B------:R-:W-:Y:S04]  /*5c00*/  BSSY B1, `(.L_x_134) ;  /* 0x0000006000017945 */ /* 0x000fe80003800000 */
[----:B------:R0:W-:Y:S01]  /*5c10*/  @!P4 STG.E.U8 desc[UR44][R4.64+0x31], R49 ;  /* 0x000031310400c986 */ /* 0x0001e2000c10112c */
[----:B------:R-:W-:Y:S05]  /*5c20*/  @P5 BRA `(.L_x_135) ;  /* 0x00000000000c5947 */ /* 0x000fea0003800000 */
[----:B------:R-:W5:Y:S02]  /*5c30*/  LDG.E.U8 R116, desc[UR44][R14.64+0x30] ;  /* 0x0000302c0e747981 */ /* 0x000f64000c1e1100 */
[----:B-----5:R-:W-:-:S05]  /*5c40*/  PRMT R48, R116, 0x8880, RZ ;  /* 0x0000888074307816 */ /* 0x020fca00000000ff */
[----:B------:R-:W-:-:S07]  /*5c50*/  IMAD R23, R48, R109, RZ ;  /* 0x0000006d30177224 */ /* 0x000fce00078e02ff */
.L_x_135:
[----:B------:R-:W-:Y:S05]  /*5c60*/  BSYNC B1 ;  /* 0x0000000000017941 */ /* 0x000fea0003800000 */
.L_x_134:
        /* <DEDUP_REMOVED lines=9> */
.L_x_137:
[----:B------:R-:W-:Y:S05]  /*5d00*/  BSYNC B1 ;  /* 0x0000000000017941 */ /* 0x000fea0003800000 */
.L_x_136:
[----:B------:R-:W-:Y:S01]  /*5d10*/  @!P4 IMAD R51, R51, R108, R23 ;  /* 0x0000006c3333c224 */ /* 0x000fe200078e0217 */
[----:B------:R-:W-:Y:S04]  /*5d20*/  BSSY B1, `(.L_x_138) ;  /* 0x0000006000017945 */ /* 0x000fe80003800000 */
[----:B------:R0:W-:Y:S01]  /*5d30*/  @!P4 STG.E.U8 desc[UR44][R6.64+0x31], R51 ;  /* 0x000031330600c986 */ /* 0x0001e2000c10112c */
[----:B------:R-:W-:Y:S05]  /*5d40*/  @P5 BRA `(.L_x_139) ;  /* 0x00000000000c5947 */ /* 0x000fea0003800000 */
[----:B------:R-:W5:Y:S02]  /*5d50*/  LDG.E.U8 R116, desc[UR44][R12.64+0x38] ;  /* 0x0000382c0c747981 */ /* 0x000f64000c1e1100 */
[----:B-----5:R-:W-:-:S05]  /*5d60*/  PRMT R48, R116, 0x8880, RZ ;  /* 0x0000888074307816 */ /* 0x020fca00000000ff */
[----:B------:R-:W-:-:S07]  /*5d70*/  IMAD R23, R48, R109, RZ ;  /* 0x0000006d30177224 */ /* 0x000fce00078e02ff */
.L_x_139:
[----:B------:R-:W-:Y:S05]  /*5d80*/  BSYNC B1 ;  /* 0x0000000000017941 */ /* 0x000fea0003800000 */
.L_x_138:
        /* <DEDUP_REMOVED lines=9> */
.L_x_141:
[----:B------:R-:W-:Y:S05]  /*5e20*/  BSYNC B1 ;  /* 0x0000000000017941 */ /* 0x000fea0003800000 */
.L_x_140:
[----:B------:R-:W-:Y:S01]  /*5e30*/  @!P4 IMAD R53, R53, R108, R23 ;  /* 0x0000006c3535c224 */ /* 0x000fe200078e0217 */
[----:B------:R-:W-:Y:S04]  /*5e40*/  BSSY B1, `(.L_x_142) ;  /* 0x0000006000017945 */ /* 0x000fe80003800000 */
[----:B------:R0:W-:Y:S01]  /*5e50*/  @!P4 STG.E.U8 desc[UR44][R4.64+0x39], R53 ;  /* 0x000039350400c986 */ /* 0x0001e2000c10112c */
[----:B------:R-:W-:Y:S05]  /*5e60*/  @P5 BRA `(.L_x_143) ;  /* 0x00000000000c5947 */ /* 0x000fea0003800000 */
[----:B------:R-:W5:Y:S02]  /*5e70*/  LDG.E.U8 R116, desc[UR44][R14.64+0x38] ;  /* 0x0000382c0e747981 */ /* 0x000f64000c1e1100 */
[----:B-----5:R-:W-:-:S05]  /*5e80*/  PRMT R48, R116, 0x8880, RZ ;  /* 0x0000888074307816 */ /* 0x020fca00000000ff */
[----:B------:R-:W-:-:S07]  /*5e90*/  IMAD R23, R48, R109, RZ ;  /* 0x0000006d30177224 */ /* 0x000fce00078e02ff */
.L_x_143:
[----:B------:R-:W-:Y:S05]  /*5ea0*/  BSYNC B1 ;  /* 0x0000000000017941 */ /* 0x000fea0003800000 */
.L_x_142:
        /* <DEDUP_REMOVED lines=9> */
.L_x_145:
[----:B------:R-:W-:Y:S05]  /*5f40*/  BSYNC B1 ;  /* 0x0000000000017941 */ /* 0x000fea0003800000 */
.L_x_144:
[----:B------:R-:W-:Y:S01]  /*5f50*/  @!P4 IMAD R55, R55, R108, R23 ;  /* 0x0000006c3737c224 */ /* 0x000fe200078e0217 */
[----:B------:R-:W-:Y:S04]  /*5f60*/  BSSY B1, `(.L_x_146) ;  /* 0x0000006000017945 */ /* 0x000fe80003800000 */
[----:B------:R0:W-:Y:S01]  /*5f70*/  @!P4 STG.E.U8 desc[UR44][R6.64+0x39], R55 ;  /* 0x000039370600c986 */ /* 0x0001e2000c10112c */
[----:B------:R-:W-:Y:S05]  /*5f80*/  @P5 BRA `(.L_x_147) ;  /* 0x00000000000c5947 */ /* 0x000fea0003800000 */
[----:B------:R-:W5:Y:S02]  /*5f90*/  LDG.E.U8 R116, desc[UR44][R20.64+0x30] ;  /* 0x0000302c14747981 */ /* 0x000f64000c1e1100 */
[----:B-----5:R-:W-:-:S05]  /*5fa0*/  PRMT R48, R116, 0x8880, RZ ;  /* 0x0000888074307816 */ /* 0x020fca00000000ff */
[----:B------:R-:W-:-:S07]  /*5fb0*/  IMAD R23, R48, R109, RZ ;  /* 0x0000006d30177224 */ /* 0x000fce00078e02ff */
.L_x_147:
[----:B------:R-:W-:Y:S05]  /*5fc0*/  BSYNC B1 ;  /* 0x0000000000017941 */ /* 0x000fea0003800000 */
.L_x_146:
        /* <DEDUP_REMOVED lines=9> */
.L_x_149:
[----:B------:R-:W-:Y:S05]  /*6060*/  BSYNC B1 ;  /* 0x0000000000017941 */ /* 0x000fea0003800000 */
.L_x_148:
[----:B------:R-:W-:Y:S01]  /*6070*/  @!P4 IMAD R41, R41, R108, R23 ;  /* 0x0000006c2929c224 */ /* 0x000fe200078e0217 */
[----:B------:R-:W-:Y:S04]  /*6080*/  BSSY B1, `(.L_x_150) ;  /* 0x0000006000017945 */ /* 0x000fe80003800000 */
[----:B------:R0:W-:Y:S01]  /*6090*/  @!P4 STG.E.U8 desc[UR44][R10.64+0x31], R41 ;  /* 0x000031290a00c986 */ /* 0x0001e2000c10112c */
[----:B------:R-:W-:Y:S05]  /*60a0*/  @P5 BRA `(.L_x_151) ;  /* 0x00000000000c5947 */ /* 0x000fea0003800000 */
[----:B------:R-:W5:Y:S02]  /*60b0*/  LDG.E.U8 R116, desc[UR44][R96.64+0x30] ;  /* 0x0000302c60747981 */ /* 0x000f64000c1e1100 */
[----:B-----5:R-:W-:-:S05]  /*60c0*/  PRMT R40, R116, 0x8880, RZ ;  /* 0x0000888074287816 */ /* 0x020fca00000000ff */
[----:B------:R-:W-:-:S07]  /*60d0*/  IMAD R23, R40, R109, RZ ;  /* 0x0000006d28177224 */ /* 0x000fce00078e02ff */
.L_x_151:
[----:B------:R-:W-:Y:S05]  /*60e0*/  BSYNC B1 ;  /* 0x0000000000017941 */ /* 0x000fea0003800000 */
.L_x_150:
        /* <DEDUP_REMOVED lines=9> */
.L_x_153:
[----:B------:R-:W-:Y:S05]  /*6180*/  BSYNC B1 ;  /* 0x0000000000017941 */ /* 0x000fea0003800000 */
.L_x_152:
[----:B------:R-:W-:Y:S01]  /*6190*/  @!P4 IMAD R43, R43, R108, R23 ;  /* 0x0000006c2b2bc224 */ /* 0x000fe200078e0217 */
[----:B------:R-:W-:Y:S04]  /*61a0*/  BSSY B1, `(.L_x_154) ;  /* 0x0000006000017945 */ /* 0x000fe80003800000 */
[----:B------:R0:W-:Y:S01]  /*61b0*/  @!P4 STG.E.U8 desc[UR44][R8.64+0x31], R43 ;  /* 0x0000312b0800c986 */ /* 0x0001e2000c10112c */
[----:B------:R-:W-:Y:S05]  /*61c0*/  @P5 BRA `(.L_x_155) ;  /* 0x00000000000c5947 */ /* 0x000fea0003800000 */
[----:B------:R-:W5:Y:S02]  /*61d0*/  LDG.E.U8 R116, desc[UR44][R20.64+0x38] ;  /* 0x0000382c14747981 */ /* 0x000f64000c1e1100 */
[----:B-----5:R-:W-:-:S05]  /*61e0*/  PRMT R40, R116, 0x8880, RZ ;  /* 0x0000888074287816 */ /* 0x020fca00000000ff */
[----:B------:R-:W-:-:S07]  /*61f0*/  IMAD R23, R40, R109, RZ ;  /* 0x0000006d28177224 */ /* 0x000fce00078e02ff */
.L_x_155:
[----:B------:R-:W-:Y:S05]  /*6200*/  BSYNC B1 ;  /* 0x0000000000017941 */ /* 0x000fea0003800000 */
.L_x_154:
        /* <DEDUP_REMOVED lines=9> */
.L_x_157:
[----:B------:R-:W-:Y:S05]  /*62a0*/  BSYNC B1 ;  /* 0x0000000000017941 */ /* 0x000fea0003800000 */
.L_x_156:
[----:B------:R-:W-:Y:S01]  /*62b0*/  @!P4 IMAD R45, R45, R108, R23 ;  /* 0x0000006c2d2dc224 */ /* 0x000fe200078e0217 */
[----:B------:R-:W-:Y:S04]  /*62c0*/  BSSY B1, `(.L_x_158) ;  /* 0x0000006000017945 */ /* 0x000fe80003800000 */
[----:B------:R0:W-:Y:S01]  /*62d0*/  @!P4 STG.E.U8 desc[UR44][R10.64+0x39], R45 ;  /* 0x0000392d0a00c986 */ /* 0x0001e2000c10112c */
[----:B------:R-:W-:Y:S05]  /*62e0*/  @P5 BRA `(.L_x_159) ;  /* 0x00000000000c5947 */ /* 0x000fea0003800000 */
[----:B------:R-:W5:Y:S02]  /*62f0*/  LDG.E.U8 R116, desc[UR44][R96.64+0x38] ;  /* 0x0000382c60747981 */ /* 0x000f64000c1e1100 */
[----:B-----5:R-:W-:-:S05]  /*6300*/  PRMT R40, R116, 0x8880, RZ ;  /* 0x0000888074287816 */ /* 0x020fca00000000ff */
[----:B------:R-:W-:-:S07]  /*6310*/  IMAD R23, R40, R109, RZ ;  /* 0x0000006d28177224 */ /* 0x000fce00078e02ff */
.L_x_159:
[----:B------:R-:W-:Y:S05]  /*6320*/  BSYNC B1 ;  /* 0x0000000000017941 */ /* 0x000fea0003800000 */
.L_x_158:
        /* <DEDUP_REMOVED lines=9> */
.L_x_161:
[----:B------:R-:W-:Y:S05]  /*63c0*/  BSYNC B1 ;  /* 0x0000000000017941 */ /* 0x000fea0003800000 */
.L_x_160:
[----:B------:R-:W-:Y:S01]  /*63d0*/  @!P4 IMAD R47, R47, R108, R23 ;  /* 0x0000006c2f2fc224 */ /* 0x000fe200078e0217 */
[----:B------:R-:W-:Y:S04]  /*63e0*/  BSSY B1, `(.L_x_162) ;  /* 0x0000006000017945 */ /* 0x000fe80003800000 */
[----:B------:R0:W-:Y:S01]  /*63f0*/  @!P4 STG.E.U8 desc[UR44][R8.64+0x39], R47 ;  /* 0x0000392f0800c986 */ /* 0x0001e2000c10112c */
[----:B------:R-:W-:Y:S05]  /*6400*/  @P5 BRA `(.L_x_163) ;  /* 0x00000000000c5947 */ /* 0x000fea0003800000 */
[----:B------:R-:W5:Y:S02]  /*6410*/  LDG.E.U8 R116, desc[UR44][R12.64+0x40] ;  /* 0x0000402c0c747981 */ /* 0x000f64000c1e1100 */
[----:B-----5:R-:W-:-:S05]  /*6420*/  PRMT R40, R116, 0x8880, RZ ;  /* 0x0000888074287816 */ /* 0x020fca00000000ff */
[----:B------:R-:W-:-:S07]  /*6430*/  IMAD R23, R40, R109, RZ ;  /* 0x0000006d28177224 */ /* 0x000fce00078e02ff */
.L_x_163:
[----:B------:R-:W-:Y:S05]  /*6440*/  BSYNC B1 ;  /* 0x0000000000017941 */ /* 0x000fea0003800000 */
.L_x_162:
        /* <DEDUP_REMOVED lines=9> */
.L_x_165:
[----:B------:R-:W-:Y:S05]  /*64e0*/  BSYNC B1 ;  /* 0x0000000000017941 */ /* 0x000fea0003800000 */
.L_x_164:
[----:B------:R-:W-:Y:S01]  /*64f0*/  @!P4 IMAD R33, R33, R108, R23 ;  /* 0x0000006c2121c224 */ /* 0x000fe200078e0217 */
[----:B------:R-:W-:Y:S04]  /*6500*/  BSSY B1, `(.L_x_166) ;  /* 0x0000006000017945 */ /* 0x000fe80003800000 */
[----:B------:R0:W-:Y:S01]  /*6510*/  @!P4 STG.E.U8 desc[UR44][R4.64+0x41], R33 ;  /* 0x000041210400c986 */ /* 0x0001e2000c10112c */
[----:B------:R-:W-:Y:S05]  /*6520*/  @P5 BRA `(.L_x_167) ;  /* 0x00000000000c5947 */ /* 0x000fea0003800000 */
[----:B------:R-:W5:Y:S02]  /*6530*/  LDG.E.U8 R116, desc[UR44][R14.64+0x40] ;  /* 0x0000402c0e747981 */ /* 0x000f64000c1e1100 */
[----:B-----5:R-:W-:-:S05]  /*6540*/  PRMT R32, R116, 0x8880, RZ ;  /* 0x0000888074207816 */ /* 0x020fca00000000ff */
[----:B------:R-:W-:-:S07]  /*6550*/  IMAD R23, R32, R109, RZ ;  /* 0x0000006d20177224 */ /* 0x000fce00078e02ff */
.L_x_167:
[----:B------:R-:W-:Y:S05]  /*6560*/  BSYNC B1 ;  /* 0x0000000000017941 */ /* 0x000fea0003800000 */
.L_x_166:
[C---:B------:R-:W-:Y:S01]  /*6570*/  ISETP.LT.OR P4, PT, R3.reuse, 0x42, !P0 ;  /* 0x000000420300780c */ /* 0x040fe20004781670 */
[----:B0-----:R-:W-:Y:S01]  /*6580*/  @!P5 IMAD R33, R34, R108, R23 ;  /* 0x0000006c2221d224 */ /* 0x001fe200078e0217 */
[----:B------:R-:W-:Y:S04]  /*6590*/  BSSY B1, `(.L_x_168) ;  /* 0x0000008000017945 */ /* 0x000fe80003800000 */
[----:B------:R0:W-:Y:S01]  /*65a0*/  @!P5 STG.E.U8 desc[UR44][R6.64+0x40], R33 ;  /* 0x000040210600d986 */ /* 0x0001e2000c10112c */
[C---:B------:R-:W-:Y:S02]  /*65b0*/  ISETP.LT.OR P5, PT, R3.reuse, 0x49, !P3 ;  /* 0x000000490300780c */ /* 0x040fe40005fa1670 */
[----:B------:R-:W-:-:S04]  /*65c0*/  ISETP.LT.OR P3, PT, R3, 0x4a, !P3 ;  /* 0x0000004a0300780c */ /* 0x000fc80005f61670 */
[----:B------:R-:W-:Y:S09]  /*65d0*/  @P4 BRA `(.L_x_169) ;  /* 0x00000000000c4947 */ /* 0x000ff20003800000 */
[----:B------:R-:W5:Y:S02]  /*65e0*/  LDG.E.U8 R116, desc[UR44][R14.64+0x41] ;  /* 0x0000412c0e747981 */ /* 0x000f64000c1e1100 */
[----:B-----5:R-:W-:-:S05]  /*65f0*/  PRMT R32, R116, 0x8880, RZ ;  /* 0x0000888074207816 */ /* 0x020fca00000000ff */
[----:B------:R-:W-:-:S07]  /*6600*/  IMAD R23, R32, R109, RZ ;  /* 0x0000006d20177224 */ /* 0x000fce00078e02ff */
.L_x_169:
[----:B------:R-:W-:Y:S05]  /*6610*/  BSYNC B1 ;  /* 0x0000000000017941 */ /* 0x000fea0003800000 */
.L_x_168:
[----:B------:R-:W-:Y:S01]  /*6620*/  @!P4 IMAD R35, R35, R108, R23 ;  /* 0x0000006c2323c224 */ /* 0x000fe200078e0217 */
[----:B------:R-:W-:Y:S04]  /*6630*/  BSSY B1, `(.L_x_170) ;  /* 0x0000006000017945 */ /* 0x000fe80003800000 */
[----:B------:R0:W-:Y:S01]  /*6640*/  @!P4 STG.E.U8 desc[UR44][R6.64+0x41], R35 ;  /* 0x000041230600c986 */ /* 0x0001e2000c10112c */
[----:B------:R-:W-:Y:S05]  /*6650*/  @P5 BRA `(.L_x_171) ;  /* 0x00000000000c5947 */ /* 0x000fea0003800000 */
[----:B------:R-:W5:Y:S02]  /*6660*/  LDG.E.U8 R116, desc[UR44][R12.64+0x48] ;  /* 0x0000482c0c747981 */ /* 0x000f64000c1e1100 */
[----:B-----5:R-:W-:-:S05]  /*6670*/  PRMT R32, R116, 0x8880, RZ ;  /* 0x0000888074207816 */ /* 0x020fca00000000ff */
[----:B------:R-:W-:-:S07]  /*6680*/  IMAD R23, R32, R109, RZ ;  /* 0x0000006d20177224 */ /* 0x000fce00078e02ff */
.L_x_171:
[----:B------:R-:W-:Y:S05]  /*6690*/  BSYNC B1 ;  /* 0x0000000000017941 */ /* 0x000fea0003800000 */
.L_x_170:
[----:B0-----:R-:W-:Y:S01]  /*66a0*/  @!P5 IMAD R33, R36, R108, R23 ;  /* 0x0000006c2421d224 */ /* 0x001fe200078e0217 */
[----:B------:R-:W-:Y:S04]  /*66b0*/  BSSY B1, `(.L_x_172) ;  /* 0x0000006000017945 */ /* 0x000fe80003800000 */
[----:B------:R0:W-:Y:S01]  /*66c0*/  @!P5 STG.E.U8 desc[UR44][R4.64+0x48], R33 ;  /* 0x000048210400d986 */ /* 0x0001e2000c10112c */
[----:B------:R-:W-:Y:S05]  /*66d0*/  @P3 BRA `(.L_x_173) ;  /* 0x00000000000c3947 */ /* 0x000fea0003800000 */
[----:B------:R-:W5:Y:S02]  /*66e0*/  LDG.E.U8 R116, desc[UR44][R12.64+0x49] ;  /* 0x0000492c0c747981 */ /* 0x000f64000c1e1100 */
[----:B-----5:R-:W-:-:S05]  /*66f0*/  PRMT R32, R116, 0x8880, RZ ;  /* 0x0000888074207816 */ /* 0x020fca00000000ff */
[----:B------:R-:W-:-:S07]  /*6700*/  IMAD R23, R32, R109, RZ ;  /* 0x0000006d20177224 */ /* 0x000fce00078e02ff */
.L_x_173:
[----:B------:R-:W-:Y:S05]  /*6710*/  BSYNC B1 ;  /* 0x0000000000017941 */ /* 0x000fea0003800000 */
.L_x_172:
[----:B------:R-:W-:Y:S01]  /*6720*/  ISETP.LT.OR P4, PT, R3, 0x49, !P0 ;  /* 0x000000490300780c */ /* 0x000fe20004781670 */
[----:B------:R-:W-:Y:S01]  /*6730*/  @!P3 IMAD R37, R37, R108, R23 ;  /* 0x0000006c2525b224 */ /* 0x000fe200078e0217 */
[----:B------:R-:W-:Y:S01]  /*6740*/  BSSY B1, `(.L_x_174) ;  /* 0x0000009000017945 */ /* 0x000fe20003800000 */
[C---:B------:R-:W-:Y:S02]  /*6750*/  ISETP.LT.OR P0, PT, R3.reuse, 0x4a, !P0 ;  /* 0x0000004a0300780c */ /* 0x040fe40004701670 */
[C---:B------:R-:W-:Y:S01]  /*6760*/  ISETP.LT.OR P5, PT, R3.reuse, 0x41, !P1 ;  /* 0x000000410300780c */ /* 0x040fe20004fa1670 */
[----:B------:R0:W-:Y:S01]  /*6770*/  @!P3 STG.E.U8 desc[UR44][R4.64+0x49], R37 ;  /* 0x000049250400b986 */ /* 0x0001e2000c10112c */
[----:B------:R-:W-:-:S06]  /*6780*/  ISETP.LT.OR P3, PT, R3, 0x42, !P1 ;  /* 0x000000420300780c */ /* 0x000fcc0004f61670 */
[----:B------:R-:W-:Y:S07]  /*6790*/  @P4 BRA `(.L_x_175) ;  /* 0x00000000000c4947 */ /* 0x000fee0003800000 */
[----:B------:R-:W0:Y:S02]  /*67a0*/  LDG.E.U8 R116, desc[UR44][R14.64+0x48] ;  /* 0x0000482c0e747981 */ /* 0x000e24000c1e1100 */
[----:B01----:R-:W-:-:S05]  /*67b0*/  PRMT R4, R116, 0x8880, RZ ;  /* 0x0000888074047816 */ /* 0x003fca00000000ff */
[----:B------:R-:W-:-:S07]  /*67c0*/  IMAD R23, R4, R109, RZ ;  /* 0x0000006d04177224 */ /* 0x000fce00078e02ff */
.L_x_175:
[----:B------:R-:W-:Y:S05]  /*67d0*/  BSYNC B1 ;  /* 0x0000000000017941 */ /* 0x000fea0003800000 */
.L_x_174:
[----:B01----:R-:W-:Y:S01]  /*67e0*/  @!P4 IMAD R5, R38, R108, R23 ;  /* 0x0000006c2605c224 */ /* 0x003fe200078e0217 */
[----:B------:R-:W-:Y:S04]  /*67f0*/  BSSY B1, `(.L_x_176) ;  /* 0x0000006000017945 */ /* 0x000fe80003800000 */
[----:B------:R0:W-:Y:S01]  /*6800*/  @!P4 STG.E.U8 desc[UR44][R6.64+0x48], R5 ;  /* 0x000048050600c986 */ /* 0x0001e2000c10112c */
[----:B------:R-:W-:Y:S05]  /*6810*/  @P0 BRA `(.L_x_177) ;  /* 0x00000000000c0947 */ /* 0x000fea0003800000 */
[----:B------:R-:W5:Y:S02]  /*6820*/  LDG.E.U8 R116, desc[UR44][R14.64+0x49] ;  /* 0x0000492c0e747981 */ /* 0x000f64000c1e1100 */
[----:B-----5:R-:W-:-:S05]  /*6830*/  PRMT R4, R116, 0x8880, RZ ;  /* 0x0000888074047816 */ /* 0x020fca00000000ff */
[----:B------:R-:W-:-:S07]  /*6840*/  IMAD R23, R4, R109, RZ ;  /* 0x0000006d04177224 */ /* 0x000fce00078e02ff */
.L_x_177:
[----:B------:R-:W-:Y:S05]  /*6850*/  BSYNC B1 ;  /* 0x0000000000017941 */ /* 0x000fea0003800000 */
.L_x_176:
[----:B------:R-:W-:Y:S01]  /*6860*/  @!P0 IMAD R39, R39, R108, R23 ;  /* 0x0000006c27278224 */ /* 0x000fe200078e0217 */
[----:B------:R-:W-:Y:S04]  /*6870*/  BSSY B1, `(.L_x_178) ;  /* 0x0000006000017945 */ /* 0x000fe80003800000 */
[----:B------:R1:W-:Y:S01]  /*6880*/  @!P0 STG.E.U8 desc[UR44][R6.64+0x49], R39 ;  /* 0x0000492706008986 */ /* 0x0003e2000c10112c */
[----:B------:R-:W-:Y:S05]  /*6890*/  @P5 BRA `(.L_x_179) ;  /* 0x00000000000c5947 */ /* 0x000fea0003800000 */
[----:B------:R-:W5:Y:S02]  /*68a0*/  LDG.E.U8 R116, desc[UR44][R20.64+0x40] ;  /* 0x0000402c14747981 */ /* 0x000f64000c1e1100 */
[----:B-----5:R-:W-:-:S05]  /*68b0*/  PRMT R4, R116, 0x8880, RZ ;  /* 0x0000888074047816 */ /* 0x020fca00000000ff */
[----:B------:R-:W-:-:S07]  /*68c0*/  IMAD R23, R4, R109, RZ ;  /* 0x0000006d04177224 */ /* 0x000fce00078e02ff */
.L_x_179:
[----:B------:R-:W-:Y:S05]  /*68d0*/  BSYNC B1 ;  /* 0x0000000000017941 */ /* 0x000fea0003800000 */
.L_x_178:
[----:B0-----:R-:W-:Y:S01]  /*68e0*/  @!P5 IMAD R5, R24, R108, R23 ;  /* 0x0000006c1805d224 */ /* 0x001fe200078e0217 */
[----:B------:R-:W-:Y:S04]  /*68f0*/  BSSY B1, `(.L_x_180) ;  /* 0x0000006000017945 */ /* 0x000fe80003800000 */
[----:B------:R0:W-:Y:S01]  /*6900*/  @!P5 STG.E.U8 desc[UR44][R10.64+0x40], R5 ;  /* 0x000040050a00d986 */ /* 0x0001e2000c10112c */
[----:B------:R-:W-:Y:S05]  /*6910*/  @P3 BRA `(.L_x_181) ;  /* 0x00000000000c3947 */ /* 0x000fea0003800000 */
[----:B------:R-:W5:Y:S02]  /*6920*/  LDG.E.U8 R116, desc[UR44][R20.64+0x41] ;  /* 0x0000412c14747981 */ /* 0x000f64000c1e1100 */
[----:B-----5:R-:W-:-:S05]  /*6930*/  PRMT R4, R116, 0x8880, RZ ;  /* 0x0000888074047816 */ /* 0x020fca00000000ff */
[----:B------:R-:W-:-:S07]  /*6940*/  IMAD R23, R4, R109, RZ ;  /* 0x0000006d04177224 */ /* 0x000fce00078e02ff */
.L_x_181:
[----:B------:R-:W-:Y:S05]  /*6950*/  BSYNC B1 ;  /* 0x0000000000017941 */ /* 0x000fea0003800000 */
.L_x_180:
[----:B------:R-:W-:Y:S01]  /*6960*/  ISETP.LT.OR P4, PT, R3, 0x41, !P2 ;  /* 0x000000410300780c */ /* 0x000fe20005781670 */
[----:B------:R-:W-:Y:S01]  /*6970*/  @!P3 IMAD R25, R25, R108, R23 ;  /* 0x0000006c1919b224 */ /* 0x000fe200078e0217 */
[----:B------:R-:W-:Y:S01]  /*6980*/  BSSY B1, `(.L_x_182) ;  /* 0x000000a000017945 */ /* 0x000fe20003800000 */
[C---:B------:R-:W-:Y:S02]  /*6990*/  ISETP.LT.OR P0, PT, R3.reuse, 0x42, !P2 ;  /* 0x000000420300780c */ /* 0x040fe40005701670 */
[C---:B------:R-:W-:Y:S01]  /*69a0*/  ISETP.LT.OR P5, PT, R3.reuse, 0x49, !P2 ;  /* 0x000000490300780c */ /* 0x040fe200057a1670 */
[----:B------:R0:W-:Y:S01]  /*69b0*/  @!P3 STG.E.U8 desc[UR44][R10.64+0x41], R25 ;  /* 0x000041190a00b986 */ /* 0x0001e2000c10112c */
[C---:B------:R-:W-:Y:S02]  /*69c0*/  ISETP.LT.OR P3, PT, R3.reuse, 0x49, !P1 ;  /* 0x000000490300780c */ /* 0x040fe40004f61670 */
[----:B------:R-:W-:-:S04]  /*69d0*/  ISETP.LT.OR P1, PT, R3, 0x4a, !P1 ;  /* 0x0000004a0300780c */ /* 0x000fc80004f21670 */
[----:B------:R-:W-:Y:S09]  /*69e0*/  @P4 BRA `(.L_x_183) ;  /* 0x00000000000c4947 */ /* 0x000ff20003800000 */
[----:B------:R-:W5:Y:S02]  /*69f0*/  LDG.E.U8 R116, desc[UR44][R96.64+0x40] ;  /* 0x0000402c60747981 */ /* 0x000f64000c1e1100 */
[----:B-----5:R-:W-:-:S05]  /*6a00*/  PRMT R4, R116, 0x8880, RZ ;  /* 0x0000888074047816 */ /* 0x020fca00000000ff */
[----:B------:R-:W-:-:S07]  /*6a10*/  IMAD R23, R4, R109, RZ ;  /* 0x0000006d04177224 */ /* 0x000fce00078e02ff */
.L_x_183:
[----:B------:R-:W-:Y:S05]  /*6a20*/  BSYNC B1 ;  /* 0x0000000000017941 */ /* 0x000fea0003800000 */
.L_x_182:
[----:B0-----:R-:W-:Y:S01]  /*6a30*/  @!P4 IMAD R5, R26, R108, R23 ;  /* 0x0000006c1a05c224 */ /* 0x001fe200078e0217 */
[----:B------:R-:W-:Y:S04]  /*6a40*/  BSSY B1, `(.L_x_184) ;  /* 0x0000006000017945 */ /* 0x000fe80003800000 */
[----:B------:R0:W-:Y:S01]  /*6a50*/  @!P4 STG.E.U8 desc[UR44][R8.64+0x40], R5 ;  /* 0x000040050800c986 */ /* 0x0001e2000c10112c */
[----:B------:R-:W-:Y:S05]  /*6a60*/  @P0 BRA `(.L_x_185) ;  /* 0x00000000000c0947 */ /* 0x000fea0003800000 */
[----:B------:R-:W5:Y:S02]  /*6a70*/  LDG.E.U8 R116, desc[UR44][R96.64+0x41] ;  /* 0x0000412c60747981 */ /* 0x000f64000c1e1100 */
[----:B-----5:R-:W-:-:S05]  /*6a80*/  PRMT R4, R116, 0x8880, RZ ;  /* 0x0000888074047816 */ /* 0x020fca00000000ff */
[----:B------:R-:W-:-:S07]  /*6a90*/  IMAD R23, R4, R109, RZ ;  /* 0x0000006d04177224 */ /* 0x000fce00078e02ff */
.L_x_185:
[----:B------:R-:W-:Y:S05]  /*6aa0*/  BSYNC B1 ;  /* 0x0000000000017941 */ /* 0x000fea0003800000 */
.L_x_184:
[----:B------:R-:W-:Y:S01]  /*6ab0*/  @!P0 IMAD R27, R27, R108, R23 ;  /* 0x0000006c1b1b8224 */ /* 0x000fe200078e0217 */
[----:B------:R-:W-:Y:S04]  /*6ac0*/  BSSY B1, `(.L_x_186) ;  /* 0x0000006000017945 */ /* 0x000fe80003800000 */
[----:B------:R0:W-:Y:S01]  /*6ad0*/  @!P0 STG.E.U8 desc[UR44][R8.64+0x41], R27 ;  /* 0x0000411b08008986 */ /* 0x0001e2000c10112c */
[----:B------:R-:W-:Y:S05]  /*6ae0*/  @P3 BRA `(.L_x_187) ;  /* 0x00000000000c3947 */ /* 0x000fea0003800000 */
[----:B------:R-:W5:Y:S02]  /*6af0*/  LDG.E.U8 R116, desc[UR44][R20.64+0x48] ;  /* 0x0000482c14747981 */ /* 0x000f64000c1e1100 */
[----:B-----5:R-:W-:-:S05]  /*6b00*/  PRMT R4, R116, 0x8880, RZ ;  /* 0x0000888074047816 */ /* 0x020fca00000000ff */
[----:B------:R-:W-:-:S07]  /*6b10*/  IMAD R23, R4, R109, RZ ;  /* 0x0000006d04177224 */ /* 0x000fce00078e02ff */
.L_x_187:
[----:B------:R-:W-:Y:S05]  /*6b20*/  BSYNC B1 ;  /* 0x0000000000017941 */ /* 0x000fea0003800000 */
.L_x_186:
[----:B0-----:R-:W-:Y:S01]  /*6b30*/  @!P3 IMAD R5, R28, R108, R23 ;  /* 0x0000006c1c05b224 */ /* 0x001fe200078e0217 */
[----:B------:R-:W-:Y:S04]  /*6b40*/  BSSY B1, `(.L_x_188) ;  /* 0x0000006000017945 */ /* 0x000fe80003800000 */
[----:B------:R0:W-:Y:S01]  /*6b50*/  @!P3 STG.E.U8 desc[UR44][R10.64+0x48], R5 ;  /* 0x000048050a00b986 */ /* 0x0001e2000c10112c */
[----:B------:R-:W-:Y:S05]  /*6b60*/  @P1 BRA `(.L_x_189) ;  /* 0x00000000000c1947 */ /* 0x000fea0003800000 */
[----:B------:R-:W5:Y:S02]  /*6b70*/  LDG.E.U8 R116, desc[UR44][R20.64+0x49] ;  /* 0x0000492c14747981 */ /* 0x000f64000c1e1100 */
[----:B-----5:R-:W-:-:S05]  /*6b80*/  PRMT R4, R116, 0x8880, RZ ;  /* 0x0000888074047816 */ /* 0x020fca00000000ff */
[----:B------:R-:W-:-:S07]  /*6b90*/  IMAD R23, R4, R109, RZ ;  /* 0x0000006d04177224 */ /* 0x000fce00078e02ff */
.L_x_189:
[----:B------:R-:W-:Y:S05]  /*6ba0*/  BSYNC B1 ;  /* 0x0000000000017941 */ /* 0x000fea0003800000 */
.L_x_188:
[----:B------:R-:W-:Y:S01]  /*6bb0*/  @!P1 IMAD R29, R29, R108, R23 ;  /* 0x0000006c1d1d9224 */ /* 0x000fe200078e0217 */
[----:B------:R-:W-:Y:S04]  /*6bc0*/  BSSY B1, `(.L_x_190) ;  /* 0x0000006000017945 */ /* 0x000fe80003800000 */
[----:B------:R0:W-:Y:S01]  /*6bd0*/  @!P1 STG.E.U8 desc[UR44][R10.64+0x49], R29 ;  /* 0x0000491d0a009986 */ /* 0x0001e2000c10112c */
[----:B------:R-:W-:Y:S05]  /*6be0*/  @P5 BRA `(.L_x_191) ;  /* 0x00000000000c5947 */ /* 0x000fea0003800000 */
[----:B------:R-:W5:Y:S02]  /*6bf0*/  LDG.E.U8 R116, desc[UR44][R96.64+0x48] ;  /* 0x0000482c60747981 */ /* 0x000f64000c1e1100 */
[----:B-----5:R-:W-:-:S05]  /*6c00*/  PRMT R4, R116, 0x8880, RZ ;  /* 0x0000888074047816 */ /* 0x020fca00000000ff */
[----:B------:R-:W-:-:S07]  /*6c10*/  IMAD R23, R4, R109, RZ ;  /* 0x0000006d04177224 */ /* 0x000fce00078e02ff */
.L_x_191:
[----:B------:R-:W-:Y:S05]  /*6c20*/  BSYNC B1 ;  /* 0x0000000000017941 */ /* 0x000fea0003800000 */
.L_x_190:
[----:B0-----:R-:W-:Y:S01]  /*6c30*/  @!P5 IMAD R5, R30, R108, R23 ;  /* 0x0000006c1e05d224 */ /* 0x001fe200078e0217 */
[----:B------:R-:W-:Y:S01]  /*6c40*/  ISETP.LT.OR P2, PT, R3, 0x4a, !P2 ;  /* 0x0000004a0300780c */ /* 0x000fe20005741670 */
[----:B------:R-:W-:Y:S03]  /*6c50*/  BSSY B1, `(.L_x_192) ;  /* 0x0000006000017945 */ /* 0x000fe60003800000 */
[----:B------:R0:W-:Y:S09]  /*6c60*/  @!P5 STG.E.U8 desc[UR44][R8.64+0x48], R5 ;  /* 0x000048050800d986 */ /* 0x0001f2000c10112c */
[----:B------:R-:W-:Y:S05]  /*6c70*/  @P2 BRA `(.L_x_193) ;  /* 0x00000000000c2947 */ /* 0x000fea0003800000 */
[----:B------:R-:W5:Y:S02]  /*6c80*/  LDG.E.U8 R116, desc[UR44][R96.64+0x49] ;  /* 0x0000492c60747981 */ /* 0x000f64000c1e1100 */
[----:B-----5:R-:W-:-:S05]  /*6c90*/  PRMT R4, R116, 0x8880, RZ ;  /* 0x0000888074047816 */ /* 0x020fca00000000ff */
[----:B------:R-:W-:-:S07]  /*6ca0*/  IMAD R23, R4, R109, RZ ;  /* 0x0000006d04177224 */ /* 0x000fce00078e02ff */
.L_x_193:
[----:B------:R-:W-:Y:S05]  /*6cb0*/  BSYNC B1 ;  /* 0x0000000000017941 */ /* 0x000fea0003800000 */
.L_x_192:
[----:B------:R-:W-:Y:S01]  /*6cc0*/  IMAD R23, R31, R108, R23 ;  /* 0x0000006c1f177224 */ /* 0x000fe200078e0217 */
[----:B------:R-:W-:Y:S06]  /*6cd0*/  @P2 BRA `(.L_x_194) ;  /* 0x0000000c00d82947 */ /* 0x000fec0003800000 */
[----:B------:R0:W-:Y:S01]  /*6ce0*/  STG.E.U8 desc[UR44][R8.64+0x49], R23 ;  /* 0x0000491708007986 */ /* 0x0001e2000c10112c */
[----:B------:R-:W-:Y:S05]  /*6cf0*/  BRA `(.L_x_194) ;  /* 0x0000000c00d07947 */ /* 0x000fea0003800000 */
.L_x_33:
[C---:B------:R-:W-:Y:S02]  /*6d00*/  ISETP.GE.AND P2, PT, R124.reuse, 0x1, PT ;  /* 0x000000017c00780c */ /* 0x040fe40003f46270 */
[----:B------:R-:W-:Y:S02]  /*6d10*/  ISETP.GE.AND P3, PT, R124, 0x9, PT ;  /* 0x000000097c00780c */ /* 0x000fe40003f66270 */
[C---:B------:R-:W-:Y:S02]  /*6d20*/  ISETP.LT.OR P4, PT, R3.reuse, 0x1, !P2 ;  /* 0x000000010300780c */ /* 0x040fe40005781670 */
[C---:B------:R-:W-:Y:S02]  /*6d30*/  ISETP.LT.OR P5, PT, R3.reuse, 0x2, !P2 ;  /* 0x000000020300780c */ /* 0x040fe400057a1670 */
[C---:B------:R-:W-:Y:S02]  /*6d40*/  ISETP.LT.OR P0, PT, R3.reuse, 0x1, !P3 ;  /* 0x000000010300780c */ /* 0x040fe40005f01670 */
[----:B------:R-:W-:-:S07]  /*6d50*/  ISETP.LT.OR P1, PT, R3, 0x2, !P3 ;  /* 0x000000020300780c */ /* 0x000fce0005f21670 */
[-C--:B------:R-:W-:Y:S02]  /*6d60*/  @!P4 IMAD R13, R96, R108.reuse, RZ ;  /* 0x0000006c600dc224 */ /* 0x080fe400078e02ff */
[-C--:B------:R-:W-:Y:S02]  /*6d70*/  @!P5 IMAD R97, R97, R108.reuse, RZ ;  /* 0x0000006c6161d224 */ /* 0x080fe400078e02ff */
[-C--:B------:R-:W-:Y:S01]  /*6d80*/  @!P0 IMAD R15, R98, R108.reuse, RZ ;  /* 0x0000006c620f8224 */ /* 0x080fe200078e02ff */
[----:B------:R0:W-:Y:S01]  /*6d90*/  @!P4 STG.E.U8 desc[UR44][R4.64], R13 ;  /* 0x0000000d0400c986 */ /* 0x0001e2000c10112c */
[----:B------:R-:W-:Y:S01]  /*6da0*/  ISETP.LT.OR P4, PT, R3, 0x9, !P2 ;  /* 0x000000090300780c */ /* 0x000fe20005781670 */
[----:B------:R-:W-:Y:S02]  /*6db0*/  @!P1 IMAD R99, R99, R108, RZ ;  /* 0x0000006c63639224 */ /* 0x000fe400078e02ff */
[----:B------:R-:W-:Y:S01]  /*6dc0*/  @!P5 STG.E.U8 desc[UR44][R4.64+0x1], R97 ;  /* 0x000001610400d986 */ /* 0x000fe2000c10112c */
[----:B------:R-:W-:-:S03]  /*6dd0*/  ISETP.LT.OR P5, PT, R3, 0xa, !P2 ;  /* 0x0000000a0300780c */ /* 0x000fc600057a1670 */
[----:B------:R1:W-:Y:S01]  /*6de0*/  @!P0 STG.E.U8 desc[UR44][R6.64], R15 ;  /* 0x0000000f06008986 */ /* 0x0003e2000c10112c */
[----:B------:R-:W-:-:S03]  /*6df0*/  ISETP.LT.OR P0, PT, R3, 0x9, !P3 ;  /* 0x000000090300780c */ /* 0x000fc60005f01670 */
[----:B------:R-:W-:Y:S01]  /*6e00*/  @!P1 STG.E.U8 desc[UR44][R6.64+0x1], R99 ;  /* 0x0000016306009986 */ /* 0x000fe2000c10112c */
[----:B------:R-:W-:Y:S01]  /*6e10*/  ISETP.GE.AND P1, PT, R124, 0x81, PT ;  /* 0x000000817c00780c */ /* 0x000fe20003f26270 */
[----:B------:R-:W-:-:S04]  /*6e20*/  @!P4 IMAD R21, R100, R108, RZ ;  /* 0x0000006c6415c224 */ /* 0x000fc800078e02ff */
[-C--:B------:R-:W-:Y:S01]  /*6e30*/  @!P5 IMAD R101, R101, R108.reuse, RZ ;  /* 0x0000006c6565d224 */ /* 0x080fe200078e02ff */
[----:B------:R2:W-:Y:S01]  /*6e40*/  @!P4 STG.E.U8 desc[UR44][R4.64+0x8], R21 ;  /* 0x000008150400c986 */ /* 0x0005e2000c10112c */
[C---:B------:R-:W-:Y:S02]  /*6e50*/  ISETP.LT.OR P4, PT, R3.reuse, 0xa, !P3 ;  /* 0x0000000a0300780c */ /* 0x040fe40005f81670 */
[----:B0-----:R-:W-:Y:S01]  /*6e60*/  @!P0 IMAD R13, R102, R108, RZ ;  /* 0x0000006c660d8224 */ /* 0x001fe200078e02ff */
[----:B------:R-:W-:Y:S01]  /*6e70*/  @!P5 STG.E.U8 desc[UR44][R4.64+0x9], R101 ;  /* 0x000009650400d986 */ /* 0x000fe2000c10112c */
[----:B------:R-:W-:-:S03]  /*6e80*/  ISETP.LT.OR P5, PT, R3, 0x1, !P1 ;  /* 0x000000010300780c */ /* 0x000fc60004fa1670 */
[----:B------:R0:W-:Y:S01]  /*6e90*/  @!P0 STG.E.U8 desc[UR44][R6.64+0x8], R13 ;  /* 0x0000080d06008986 */ /* 0x0001e2000c10112c */
[----:B------:R-:W-:-:S05]  /*6ea0*/  ISETP.GE.AND P0, PT, R124, 0x89, PT ;  /* 0x000000897c00780c */ /* 0x000fca0003f06270 */
[----:B------:R-:W-:-:S04]  /*6eb0*/  @!P4 IMAD R103, R103, R108, RZ ;  /* 0x0000006c6767c224 */ /* 0x000fc800078e02ff */
[----:B-1----:R-:W-:Y:S01]  /*6ec0*/  @!P5 IMAD R15, R88, R108, RZ ;  /* 0x0000006c580fd224 */ /* 0x002fe200078e02ff */
[----:B------:R-:W-:Y:S01]  /*6ed0*/  @!P4 STG.E.U8 desc[UR44][R6.64+0x9], R103 ;  /* 0x000009670600c986 */ /* 0x000fe2000c10112c */
[----:B------:R-:W-:-:S03]  /*6ee0*/  ISETP.LT.OR P4, PT, R3, 0x2, !P1 ;  /* 0x000000020300780c */ /* 0x000fc60004f81670 */
[----:B------:R1:W-:Y:S01]  /*6ef0*/  @!P5 STG.E.U8 desc[UR44][R10.64], R15 ;  /* 0x0000000f0a00d986 */ /* 0x0003e2000c10112c */
[----:B------:R-:W-:-:S09]  /*6f00*/  ISETP.LT.OR P5, PT, R3, 0x1, !P0 ;  /* 0x000000010300780c */ /* 0x000fd200047a1670 */
[----:B------:R-:W-:-:S04]  /*6f10*/  @!P4 IMAD R89, R89, R108, RZ ;  /* 0x0000006c5959c224 */ /* 0x000fc800078e02ff */
[----:B--2---:R-:W-:Y:S01]  /*6f20*/  @!P5 IMAD R21, R90, R108, RZ ;  /* 0x0000006c5a15d224 */ /* 0x004fe200078e02ff */
[----:B------:R-:W-:Y:S01]  /*6f30*/  @!P4 STG.E.U8 desc[UR44][R10.64+0x1], R89 ;  /* 0x000001590a00c986 */ /* 0x000fe2000c10112c */
[----:B------:R-:W-:-:S03]  /*6f40*/  ISETP.LT.OR P4, PT, R3, 0x2, !P0 ;  /* 0x000000020300780c */ /* 0x000fc60004781670 */
[----:B------:R2:W-:Y:S01]  /*6f50*/  @!P5 STG.E.U8 desc[UR44][R8.64], R21 ;  /* 0x000000150800d986 */ /* 0x0005e2000c10112c */
[----:B------:R-:W-:-:S09]  /*6f60*/  ISETP.LT.OR P5, PT, R3, 0x9, !P1 ;  /* 0x000000090300780c */ /* 0x000fd20004fa1670 */
[----:B------:R-:W-:-:S04]  /*6f70*/  @!P4 IMAD R91, R91, R108, RZ ;  /* 0x0000006c5b5bc224 */ /* 0x000fc800078e02ff */
[----:B0-----:R-:W-:Y:S01]  /*6f80*/  @!P5 IMAD R13, R92, R108, RZ ;  /* 0x0000006c5c0dd224 */ /* 0x001fe200078e02ff */
[----:B------:R-:W-:Y:S01]  /*6f90*/  @!P4 STG.E.U8 desc[UR44][R8.64+0x1], R91 ;  /* 0x0000015b0800c986 */ /* 0x000fe2000c10112c */
[----:B------:R-:W-:-:S03]  /*6fa0*/  ISETP.LT.OR P4, PT, R3, 0xa, !P1 ;  /* 0x0000000a0300780c */ /* 0x000fc60004f81670 */
[----:B------:R0:W-:Y:S01]  /*6fb0*/  @!P5 STG.E.U8 desc[UR44][R10.64+0x8], R13 ;  /* 0x0000080d0a00d986 */ /* 0x0001e2000c10112c */
[----:B------:R-:W-:-:S09]  /*6fc0*/  ISETP.LT.OR P5, PT, R3, 0x9, !P0 ;  /* 0x000000090300780c */ /* 0x000fd200047a1670 */
        /* <DEDUP_REMOVED lines=154> */
[----:B------:R-:W-:Y:S01]  /*7970*/  @!P5 STG.E.U8 desc[UR44][R4.64+0x40], R21 ;  /* 0x000040150400d986 */ /* 0x000fe2000c10112c */
[----:B------:R-:W-:-:S09]  /*7980*/  ISETP.LT.OR P5, PT, R3, 0x41, !P3 ;  /* 0x000000410300780c */ /* 0x000fd20005fa1670 */
[----:B------:R-:W-:-:S04]  /*7990*/  @!P4 IMAD R33, R33, R108, RZ ;  /* 0x0000006c2121c224 */ /* 0x000fc800078e02ff */
[----:B0-----:R-:W-:Y:S01]  /*79a0*/  @!P5 IMAD R13, R34, R108, RZ ;  /* 0x0000006c220dd224 */ /* 0x001fe200078e02ff */
[----:B------:R-:W-:Y:S01]  /*79b0*/  @!P4 STG.E.U8 desc[UR44][R4.64+0x41], R33 ;  /* 0x000041210400c986 */ /* 0x000fe2000c10112c */
[----:B------:R-:W-:-:S03]  /*79c0*/  ISETP.LT.OR P4, PT, R3, 0x42, !P3 ;  /* 0x000000420300780c */ /* 0x000fc60005f81670 */
[----:B------:R0:W-:Y:S01]  /*79d0*/  @!P5 STG.E.U8 desc[UR44][R6.64+0x40], R13 ;  /* 0x0000400d0600d986 */ /* 0x0001e2000c10112c */
[C---:B------:R-:W-:Y:S02]  /*79e0*/  ISETP.LT.OR P5, PT, R3.reuse, 0x49, !P2 ;  /* 0x000000490300780c */ /* 0x040fe400057a1670 */
[----:B------:R-:W-:-:S07]  /*79f0*/  ISETP.LT.OR P2, PT, R3, 0x4a, !P2 ;  /* 0x0000004a0300780c */ /* 0x000fce0005741670 */
[----:B------:R-:W-:-:S04]  /*7a00*/  @!P4 IMAD R35, R35, R108, RZ ;  /* 0x0000006c2323c224 */ /* 0x000fc800078e02ff */
[-C--:B-1----:R-:W-:Y:S01]  /*7a10*/  @!P5 IMAD R15, R36, R108.reuse, RZ ;  /* 0x0000006c240fd224 */ /* 0x082fe200078e02ff */
[----:B------:R-:W-:Y:S01]  /*7a20*/  @!P4 STG.E.U8 desc[UR44][R6.64+0x41], R35 ;  /* 0x000041230600c986 */ /* 0x000fe2000c10112c */
[----:B------:R-:W-:Y:S01]  /*7a30*/  @!P2 IMAD R37, R37, R108, RZ ;  /* 0x0000006c2525a224 */ /* 0x000fe200078e02ff */
[C---:B------:R-:W-:Y:S02]  /*7a40*/  ISETP.LT.OR P4, PT, R3.reuse, 0x49, !P3 ;  /* 0x000000490300780c */ /* 0x040fe40005f81670 */
[C---:B------:R-:W-:Y:S01]  /*7a50*/  ISETP.LT.OR P3, PT, R3.reuse, 0x4a, !P3 ;  /* 0x0000004a0300780c */ /* 0x040fe20005f61670 */
[----:B------:R-:W-:Y:S01]  /*7a60*/  @!P5 STG.E.U8 desc[UR44][R4.64+0x48], R15 ;  /* 0x0000480f0400d986 */ /* 0x000fe2000c10112c */
[----:B------:R-:W-:-:S03]  /*7a70*/  ISETP.LT.OR P5, PT, R3, 0x41, !P1 ;  /* 0x000000410300780c */ /* 0x000fc60004fa1670 */
[----:B------:R1:W-:Y:S01]  /*7a80*/  @!P2 STG.E.U8 desc[UR44][R4.64+0x49], R37 ;  /* 0x000049250400a986 */ /* 0x0003e2000c10112c */
[----:B------:R-:W-:-:S05]  /*7a90*/  ISETP.LT.OR P2, PT, R3, 0x42, !P1 ;  /* 0x000000420300780c */ /* 0x000fca0004f41670 */
[-C--:B0-----:R-:W-:Y:S02]  /*7aa0*/  @!P4 IMAD R13, R38, R108.reuse, RZ ;  /* 0x0000006c260dc224 */ /* 0x081fe400078e02ff */
[-C--:B------:R-:W-:Y:S02]  /*7ab0*/  @!P3 IMAD R39, R39, R108.reuse, RZ ;  /* 0x0000006c2727b224 */ /* 0x080fe400078e02ff */
[-C--:B------:R-:W-:Y:S01]  /*7ac0*/  @!P5 IMAD R21, R24, R108.reuse, RZ ;  /* 0x0000006c1815d224 */ /* 0x080fe200078e02ff */
[----:B------:R-:W-:Y:S01]  /*7ad0*/  @!P4 STG.E.U8 desc[UR44][R6.64+0x48], R13 ;  /* 0x0000480d0600c986 */ /* 0x000fe2000c10112c */
[----:B------:R-:W-:Y:S02]  /*7ae0*/  ISETP.LT.OR P4, PT, R3, 0x42, !P0 ;  /* 0x000000420300780c */ /* 0x000fe40004781670 */
[----:B------:R-:W-:Y:S01]  /*7af0*/  @!P2 IMAD R25, R25, R108, RZ ;  /* 0x0000006c1919a224 */ /* 0x000fe200078e02ff */
[----:B------:R0:W-:Y:S01]  /*7b00*/  @!P3 STG.E.U8 desc[UR44][R6.64+0x49], R39 ;  /* 0x000049270600b986 */ /* 0x0001e2000c10112c */
[----:B------:R-:W-:-:S03]  /*7b10*/  ISETP.LT.OR P3, PT, R3, 0x41, !P0 ;  /* 0x000000410300780c */ /* 0x000fc60004761670 */
[----:B------:R2:W-:Y:S01]  /*7b20*/  @!P2 STG.E.U8 desc[UR44][R10.64+0x41], R25 ;  /* 0x000041190a00a986 */ /* 0x0005e2000c10112c */
[C---:B------:R-:W-:Y:S02]  /*7b30*/  ISETP.LT.OR P2, PT, R3.reuse, 0x49, !P1 ;  /* 0x000000490300780c */ /* 0x040fe40004f41670 */
[C---:B------:R-:W-:Y:S01]  /*7b40*/  ISETP.LT.OR P1, PT, R3.reuse, 0x4a, !P1 ;  /* 0x0000004a0300780c */ /* 0x040fe20004f21670 */
[----:B------:R2:W-:Y:S01]  /*7b50*/  @!P5 STG.E.U8 desc[UR44][R10.64+0x40], R21 ;  /* 0x000040150a00d986 */ /* 0x0005e2000c10112c */
[----:B------:R-:W-:Y:S01]  /*7b60*/  ISETP.LT.OR P5, PT, R3, 0x49, !P0 ;  /* 0x000000490300780c */ /* 0x000fe200047a1670 */
[----:B------:R-:W-:Y:S01]  /*7b70*/  @!P4 IMAD R27, R27, R108, RZ ;  /* 0x0000006c1b1bc224 */ /* 0x000fe200078e02ff */
[----:B------:R-:W-:-:S03]  /*7b80*/  ISETP.LT.OR P0, PT, R3, 0x4a, !P0 ;  /* 0x0000004a0300780c */ /* 0x000fc60004701670 */
[-C--:B------:R-:W-:Y:S01]  /*7b90*/  @!P3 IMAD R3, R26, R108.reuse, RZ ;  /* 0x0000006c1a03b224 */ /* 0x080fe200078e02ff */
[----:B------:R2:W-:Y:S03]  /*7ba0*/  @!P4 STG.E.U8 desc[UR44][R8.64+0x41], R27 ;  /* 0x0000411b0800c986 */ /* 0x0005e6000c10112c */
[-C--:B-1----:R-:W-:Y:S01]  /*7bb0*/  @!P2 IMAD R5, R28, R108.reuse, RZ ;  /* 0x0000006c1c05a224 */ /* 0x082fe200078e02ff */
[----:B------:R2:W-:Y:S01]  /*7bc0*/  @!P3 STG.E.U8 desc[UR44][R8.64+0x40], R3 ;  /* 0x000040030800b986 */ /* 0x0005e2000c10112c */
[-C--:B------:R-:W-:Y:S02]  /*7bd0*/  @!P1 IMAD R29, R29, R108.reuse, RZ ;  /* 0x0000006c1d1d9224 */ /* 0x080fe400078e02ff */
[-C--:B0-----:R-:W-:Y:S01]  /*7be0*/  @!P5 IMAD R7, R30, R108.reuse, RZ ;  /* 0x0000006c1e07d224 */ /* 0x081fe200078e02ff */
[----:B------:R2:W-:Y:S01]  /*7bf0*/  @!P2 STG.E.U8 desc[UR44][R10.64+0x48], R5 ;  /* 0x000048050a00a986 */ /* 0x0005e2000c10112c */
[----:B------:R-:W-:-:S03]  /*7c00*/  @!P0 IMAD R31, R31, R108, RZ ;  /* 0x0000006c1f1f8224 */ /* 0x000fc600078e02ff */
[----:B------:R2:W-:Y:S04]  /*7c10*/  @!P1 STG.E.U8 desc[UR44][R10.64+0x49], R29 ;  /* 0x0000491d0a009986 */ /* 0x0005e8000c10112c */
[----:B------:R2:W-:Y:S04]  /*7c20*/  @!P5 STG.E.U8 desc[UR44][R8.64+0x48], R7 ;  /* 0x000048070800d986 */ /* 0x0005e8000c10112c */
[----:B------:R2:W-:Y:S02]  /*7c30*/  @!P0 STG.E.U8 desc[UR44][R8.64+0x49], R31 ;  /* 0x0000491f08008986 */ /* 0x0005e4000c10112c */
.L_x_194:
[----:B------:R-:W-:Y:S05]  /*7c40*/  BSYNC B0 ;  /* 0x0000000000007941 */ /* 0x000fea0003800000 */
.L_x_32:
[----:B------:R-:W-:Y:S01]  /*7c50*/  IADD3 R16, P0, R16, UR42, RZ ;  /* 0x0000002a10107c10 */ /* 0x000fe2000ff1e0ff */
[----:B------:R-:W-:Y:S01]  /*7c60*/  ULDC.64 UR4, c[0x0][0x650] ;  /* 0x0001940000047ab9 */ /* 0x000fe20000000a00 */
[----:B--2---:R-:W-:Y:S01]  /*7c70*/  PRMT R3, RZ, 0x7610, R3 ;  /* 0x00007610ff037816 */ /* 0x004fe20000000003 */
[----:B------:R-:W-:Y:S01]  /*7c80*/  IMAD.MOV.U32 R106, RZ, RZ, -0x1 ;  /* 0xffffffffff6a7424 */ /* 0x000fe200078e00ff */
[----:B------:R-:W-:Y:S01]  /*7c90*/  IADD3.X R17, R17, UR38, RZ, P0, !PT ;  /* 0x0000002611117c10 */ /* 0x000fe200087fe4ff */
[----:B0-----:R-:W-:Y:S01]  /*7ca0*/  IMAD.MOV.U32 R23, RZ, RZ, -0x1 ;  /* 0xffffffffff177424 */ /* 0x001fe200078e00ff */
[----:B------:R-:W-:-:S04]  /*7cb0*/  ISETP.GE.U32.AND P0, PT, R16, UR4, PT ;  /* 0x0000000410007c0c */ /* 0x000fc8000bf06070 */
[----:B------:R-:W-:-:S13]  /*7cc0*/  ISETP.GE.U32.AND.EX P0, PT, R17, UR5, PT, P0 ;  /* 0x0000000511007c0c */ /* 0x000fda000bf06100 */
[----:B------:R-:W-:Y:S05]  /*7cd0*/  @P0 BRA `(.L_x_195) ;  /* 0x0000000400500947 */ /* 0x000fea0003800000 */
[----:B----4-:R-:W0:Y:S01]  /*7ce0*/  LDC.64 R10, c[0x0][0x628] ;  /* 0x00018a00ff0a7b82 */ /* 0x010e220000000a00 */
[----:B------:R-:W2:Y:S01]  /*7cf0*/  S2R R12, SR_CTAID.X ;  /* 0x00000000000c7919 */ /* 0x000ea20000002500 */
[----:B---3--:R-:W-:Y:S02]  /*7d00*/  IMAD.MOV.U32 R8, RZ, RZ, R16 ;  /* 0x000000ffff087224 */ /* 0x008fe400078e0010 */
[----:B------:R-:W-:Y:S01]  /*7d10*/  IMAD.MOV.U32 R9, RZ, RZ, R17 ;  /* 0x000000ffff097224 */ /* 0x000fe200078e0011 */
[----:B------:R-:W3:Y:S03]  /*7d20*/  S2R R20, SR_CTAID.Y ;  /* 0x0000000000147919 */ /* 0x000ee60000002600 */
[----:B------:R-:W4:Y:S08]  /*7d30*/  LDC R0, c[0x0][0x630] ;  /* 0x00018c00ff007b82 */ /* 0x000f300000000800 */
[----:B------:R-:W1:Y:S01]  /*7d40*/  LDC.64 R14, c[0x0][0x620] ;  /* 0x00018800ff0e7b82 */ /* 0x000e620000000a00 */
[----:B0-----:R-:W-:-:S04]  /*7d50*/  ISETP.NE.U32.AND P0, PT, R10, RZ, PT ;  /* 0x000000ff0a00720c */ /* 0x001fc80003f05070 */
[----:B------:R-:W-:-:S13]  /*7d60*/  ISETP.NE.AND.EX P0, PT, R11, RZ, PT, P0 ;  /* 0x000000ff0b00720c */ /* 0x000fda0003f05300 */
[----:B-1234-:R-:W-:Y:S05]  /*7d70*/  @!P0 BRA `(.L_x_196) ;  /* 0x0000000000288947 */ /* 0x01efea0003800000 */
        /* <DEDUP_REMOVED lines=10> */
.L_x_196:
[-CC-:B------:R-:W-:Y:S01]  /*7e20*/  SHF.R.U64 R23, R8, R0.reuse, R9.reuse ;  /* 0x0000000008177219 */ /* 0x180fe20000001209 */
[----:B------:R-:W0:Y:S01]  /*7e30*/  LDC.64 R26, c[0x0][0x640] ;  /* 0x00019000ff1a7b82 */ /* 0x000e220000000a00 */
[----:B------:R-:W-:Y:S01]  /*7e40*/  SHF.R.U32.HI R0, RZ, R0, R9 ;  /* 0x00000000ff007219 */ /* 0x000fe20000011609 */
[----:B------:R-:W-:Y:S01]  /*7e50*/  ULDC UR4, c[0x0][0x150] ;  /* 0x0000540000047ab9 */ /* 0x000fe20000000800 */
[----:B------:R-:W-:Y:S02]  /*7e60*/  IADD3 R3, P0, RZ, -R23, RZ ;  /* 0x80000017ff037210 */ /* 0x000fe40007f1e0ff */
[----:B------:R-:W-:-:S03]  /*7e70*/  I2FP.F32.U32 R7, R12 ;  /* 0x0000000c00077245 */ /* 0x000fc60000201000 */
[----:B------:R-:W1:Y:S01]  /*7e80*/  LDC R6, c[0x0][0x618] ;  /* 0x00018600ff067b82 */ /* 0x000e620000000800 */
[----:B------:R-:W-:Y:S02]  /*7e90*/  IMAD.X R5, RZ, RZ, ~R0, P0 ;  /* 0x000000ffff057224 */ /* 0x000fe400000e0e00 */
[----:B------:R-:W-:Y:S01]  /*7ea0*/  FMUL R7, R7, UR4 ;  /* 0x0000000407077c20 */ /* 0x000fe20008400000 */
[----:B------:R-:W-:Y:S01]  /*7eb0*/  ULDC UR4, c[0x0][0x154] ;  /* 0x0000550000047ab9 */ /* 0x000fe20000000800 */
[-C--:B------:R-:W-:Y:S02]  /*7ec0*/  IMAD R0, R5, R14.reuse, RZ ;  /* 0x0000000e05007224 */ /* 0x080fe400078e02ff */
[C---:B------:R-:W-:Y:S01]  /*7ed0*/  IMAD.WIDE.U32 R4, R3.reuse, R14, R16 ;  /* 0x0000000e03047225 */ /* 0x040fe200078e0010 */
[----:B------:R-:W2:Y:S01]  /*7ee0*/  LDC R8, c[0x0][0x608] ;  /* 0x00018200ff087b82 */ /* 0x000ea20000000800 */
[----:B------:R-:W3:Y:S02]  /*7ef0*/  F2I.U32.TRUNC.NTZ R7, R7 ;  /* 0x0000000700077305 */ /* 0x000ee4000020f000 */
[----:B------:R-:W-:Y:S01]  /*7f00*/  IMAD R3, R3, R15, R0 ;  /* 0x0000000f03037224 */ /* 0x000fe200078e0200 */
[----:B------:R-:W-:-:S03]  /*7f10*/  I2FP.F32.U32 R0, R20 ;  /* 0x0000001400007245 */ /* 0x000fc60000201000 */
[----:B------:R-:W-:Y:S01]  /*7f20*/  IMAD.IADD R3, R5, 0x1, R3 ;  /* 0x0000000105037824 */ /* 0x000fe200078e0203 */
[----:B------:R-:W4:Y:S01]  /*7f30*/  LDC R11, c[0x0][0x658] ;  /* 0x00019600ff0b7b82 */ /* 0x000f220000000800 */
[----:B0-----:R-:W-:-:S04]  /*7f40*/  ISETP.NE.U32.AND P0, PT, R26, RZ, PT ;  /* 0x000000ff1a00720c */ /* 0x001fc80003f05070 */
[----:B------:R-:W-:-:S03]  /*7f50*/  ISETP.NE.AND.EX P0, PT, R27, RZ, PT, P0 ;  /* 0x000000ff1b00720c */ /* 0x000fc60003f05300 */
[----:B------:R-:W0:Y:S01]  /*7f60*/  LDC R9, c[0x0][0x144] ;  /* 0x00005100ff097b82 */ /* 0x000e220000000800 */
[-C--:B-1----:R-:W-:Y:S01]  /*7f70*/  SHF.R.U64 R10, R4, R6.reuse, R3 ;  /* 0x00000006040a7219 */ /* 0x082fe20000001203 */
[----:B---3--:R-:W-:Y:S01]  /*7f80*/  IMAD.MOV R7, RZ, RZ, -R7 ;  /* 0x000000ffff077224 */ /* 0x008fe200078e0a07 */
[----:B------:R-:W-:Y:S01]  /*7f90*/  SHF.R.U32.HI R3, RZ, R6, R3 ;  /* 0x00000006ff037219 */ /* 0x000fe20000011603 */
[----:B------:R-:W-:-:S04]  /*7fa0*/  FMUL R6, R0, UR4 ;  /* 0x0000000400067c20 */ /* 0x000fc80008400000 */
[----:B------:R-:W1:Y:S01]  /*7fb0*/  LDC R21, c[0x0][0x148] ;  /* 0x00005200ff157b82 */ /* 0x000e620000000800 */
[----:B------:R3:W0:Y:S01]  /*7fc0*/  F2I.U32.TRUNC.NTZ R14, R6 ;  /* 0x00000006000e7305 */ /* 0x000622000020f000 */
[-CC-:B--2---:R-:W-:Y:S02]  /*7fd0*/  SHF.R.U64 R13, R10, R8.reuse, R3.reuse ;  /* 0x000000080a0d7219 */ /* 0x184fe40000001203 */
[----:B------:R-:W-:-:S04]  /*7fe0*/  SHF.R.U32.HI R0, RZ, R8, R3 ;  /* 0x00000008ff007219 */ /* 0x000fc80000011603 */
[----:B------:R-:W2:Y:S01]  /*7ff0*/  LDC R24, c[0x0][0x600] ;  /* 0x00018000ff187b82 */ /* 0x000ea20000000800 */
[-CC-:B----4-:R-:W-:Y:S02]  /*8000*/  SHF.R.U64 R15, R13, R11.reuse, R0.reuse ;  /* 0x0000000b0d0f7219 */ /* 0x190fe40000001200 */
[----:B------:R-:W-:-:S03]  /*8010*/  SHF.R.U32.HI R5, RZ, R11, R0 ;  /* 0x0000000bff057219 */ /* 0x000fc60000011600 */
[----:B------:R-:W-:Y:S02]  /*8020*/  IMAD.MOV.U32 R4, RZ, RZ, R15 ;  /* 0x000000ffff047224 */ /* 0x000fe400078e000f */
[----:B------:R-:W4:Y:S01]  /*8030*/  LDC R28, c[0x0][0x648] ;  /* 0x00019200ff1c7b82 */ /* 0x000f220000000800 */
[----:B0-----:R-:W-:-:S07]  /*8040*/  IMAD R25, R9, R7, R12 ;  /* 0x0000000709197224 */ /* 0x001fce00078e020c */
[----:B------:R-:W0:Y:S08]  /*8050*/  LDC R29, c[0x0][0x638] ;  /* 0x00018e00ff1d7b82 */ /* 0x000e300000000800 */
[----:B------:R-:W0:Y:S01]  /*8060*/  LDC R30, c[0x0][0x610] ;  /* 0x00018400ff1e7b82 */ /* 0x000e220000000800 */
[----:B-123--:R-:W-:Y:S05]  /*8070*/  @!P0 BRA `(.L_x_197) ;  /* 0x0000000000288947 */ /* 0x00efea0003800000 */
[----:B------:R-:W1:Y:S02]  /*8080*/  LDC R0, c[0x0][0x64c] ;  /* 0x00019300ff007b82 */ /* 0x000e640000000800 */
[----:B-1----:R-:W-:-:S05]  /*8090*/  IADD3 R3, P0, R15, R0, RZ ;  /* 0x000000000f037210 */ /* 0x002fca0007f1e0ff */
        /* <DEDUP_REMOVED lines=8> */
.L_x_197:
[----:B------:R-:W-:Y:S01]  /*8120*/  ISETP.NE.AND P0, PT, R2, 0x1, PT ;  /* 0x000000010200780c */ /* 0x000fe20003f05270 */
[----:B------:R-:W-:Y:S01]  /*8130*/  IMAD.MOV R14, RZ, RZ, -R14 ;  /* 0x000000ffff0e7224 */ /* 0x000fe200078e0a0e */
[----:B----4-:R-:W-:Y:S01]  /*8140*/  SHF.R.U64 R3, R4, R28, R5 ;  /* 0x0000001c04037219 */ /* 0x010fe20000001205 */
[----:B------:R-:W-:Y:S01]  /*8150*/  VIADD R5, R24, 0xffffffff ;  /* 0xffffffff18057836 */ /* 0x000fe20000000000 */
[----:B------:R-:W-:-:S03]  /*8160*/  LOP3.LUT R0, R13, R114, RZ, 0xc0, !PT ;  /* 0x000000720d007212 */ /* 0x000fc600078ec0ff */
[----:B------:R-:W-:Y:S01]  /*8170*/  IMAD.MOV R4, RZ, RZ, -R3 ;  /* 0x000000ffff047224 */ /* 0x000fe200078e0a03 */
[----:B------:R-:W-:Y:S01]  /*8180*/  LOP3.LUT R10, R10, R5, RZ, 0xc0, !PT ;  /* 0x000000050a0a7212 */ /* 0x000fe200078ec0ff */
[----:B------:R-:W-:Y:S02]  /*8190*/  IMAD R0, R111, R3, R0 ;  /* 0x000000036f007224 */ /* 0x000fe400078e0200 */
[----:B0-----:R-:W-:Y:S02]  /*81a0*/  IMAD R3, R4, R29, R15 ;  /* 0x0000001d04037224 */ /* 0x001fe400078e020f */
[----:B------:R-:W-:Y:S02]  /*81b0*/  @P0 IMAD R25, R21, R14, R20 ;  /* 0x0000000e15190224 */ /* 0x000fe400078e0214 */
[----:B------:R-:W-:Y:S02]  /*81c0*/  IMAD R5, R3, R24, R10 ;  /* 0x0000001803057224 */ /* 0x000fe400078e020a */
[----:B------:R-:W-:-:S02]  /*81d0*/  IMAD R0, R0, R30, R25 ;  /* 0x0000001e00007224 */ /* 0x000fc400078e0219 */
[----:B------:R-:W-:-:S03]  /*81e0*/  IMAD.MOV.U32 R4, RZ, RZ, 0x1 ;  /* 0x00000001ff047424 */ /* 0x000fc600078e00ff */
[----:B------:R-:W-:Y:S02]  /*81f0*/  SEL R106, R5, R0, !P0 ;  /* 0x00000000056a7207 */ /* 0x000fe40004000000 */
[----:B------:R-:W-:Y:S02]  /*8200*/  PRMT R3, R4, 0x7610, R3 ;  /* 0x0000761004037816 */ /* 0x000fe40000000003 */
[----:B------:R-:W-:-:S07]  /*8210*/  SEL R0, R0, R5, !P0 ;  /* 0x0000000500007207 */ /* 0x000fce0004000000 */
.L_x_195:
[----:B------:R-:W-:Y:S01]  /*8220*/  LOP3.LUT P0, RZ, R3, 0xff, RZ, 0xc0, !PT ;  /* 0x000000ff03ff7812 */ /* 0x000fe2000780c0ff */
[----:B------:R-:W-:Y:S01]  /*8230*/  UIMAD.WIDE.U32 UR4, UR37, -0x33333333, URZ ;  /* 0xcccccccd250478a5 */ /* 0x000fe2000f8e003f */
[----:B------:R-:W-:-:S03]  /*8240*/  IMAD.MOV.U32 R107, RZ, RZ, R0 ;  /* 0x000000ffff6b7224 */ /* 0x000fc600078e0000 */
[----:B------:R-:W-:-:S04]  /*8250*/  USHF.R.U32.HI UR4, URZ, 0x2, UR5 ;  /* 0x000000023f047899 */ /* 0x000fc80008011605 */
[----:B------:R-:W-:-:S04]  /*8260*/  UIMAD UR37, UR4, -0x5, UR37 ;  /* 0xfffffffb042578a4 */ /* 0x000fc8000f8e0225 */
[----:B------:R-:W-:Y:S08]  /*8270*/  @P0 BRA `(.L_x_198) ;  /* 0xffffff9000740947 */ /* 0x000ff0000383ffff */
[----:B------:R-:W-:Y:S05]  /*8280*/  EXIT ;  /* 0x000000000000794d */ /* 0x000fea0003800000 */
.L_x_7:
        /* <DEDUP_REMOVED lines=26> */
.L_x_200:
[----:B------:R-:W0:Y:S01]  /*8430*/  LDC.64 R32, c[0x0][0x640] ;  /* 0x00019000ff207b82 */ /* 0x000e220000000a00 */
[-CC-:B------:R-:W-:Y:S01]  /*8440*/  SHF.R.U64 R22, R14, R8.reuse, R15.reuse ;  /* 0x000000080e167219 */ /* 0x180fe2000000120f */
[----:B------:R-:W-:Y:S01]  /*8450*/  IMAD.MOV.U32 R25, RZ, RZ, 0x1 ;  /* 0x00000001ff197424 */ /* 0x000fe200078e00ff */
[----:B------:R-:W-:Y:S02]  /*8460*/  SHF.R.U32.HI R7, RZ, R8, R15 ;  /* 0x00000008ff077219 */ /* 0x000fe4000001160f */
[----:B------:R-:W-:-:S03]  /*8470*/  IADD3 R13, P0, RZ, -R22, RZ ;  /* 0x80000016ff0d7210 */ /* 0x000fc60007f1e0ff */
[----:B------:R-:W1:Y:S02]  /*8480*/  LDC R12, c[0x0][0x618] ;  /* 0x00018600ff0c7b82 */ /* 0x000e640000000800 */
[----:B------:R-:W-:Y:S02]  /*8490*/  IMAD.X R7, RZ, RZ, ~R7, P0 ;  /* 0x000000ffff077224 */ /* 0x000fe400000e0e07 */
[----:B------:R-:W-:-:S04]  /*84a0*/  IMAD.WIDE.U32 R10, R13, R26, R16 ;  /* 0x0000001a0d0a7225 */ /* 0x000fc800078e0010 */
[----:B------:R-:W2:Y:S01]  /*84b0*/  LDC R14, c[0x0][0x608] ;  /* 0x00018200ff0e7b82 */ /* 0x000ea20000000800 */
[----:B------:R-:W-:-:S04]  /*84c0*/  IMAD R8, R7, R26, RZ ;  /* 0x0000001a07087224 */ /* 0x000fc800078e02ff */
[----:B------:R-:W-:-:S03]  /*84d0*/  IMAD R7, R13, R27, R8 ;  /* 0x0000001b0d077224 */ /* 0x000fc600078e0208 */
[----:B------:R-:W3:Y:S01]  /*84e0*/  LDC R30, c[0x0][0x658] ;  /* 0x00019600ff1e7b82 */ /* 0x000ee20000000800 */
[----:B------:R-:W-:Y:S01]  /*84f0*/  IMAD.IADD R7, R11, 0x1, R7 ;  /* 0x000000010b077824 */ /* 0x000fe200078e0207 */
[----:B0-----:R-:W-:Y:S01]  /*8500*/  ISETP.NE.U32.AND P0, PT, R32, RZ, PT ;  /* 0x000000ff2000720c */ /* 0x001fe20003f05070 */
[----:B------:R-:W-:-:S03]  /*8510*/  IMAD.MOV.U32 R11, RZ, RZ, -0x1 ;  /* 0xffffffffff0b7424 */ /* 0x000fc600078e00ff */
        /* <DEDUP_REMOVED lines=8> */
[-C--:B---3--:R-:W-:Y:S02]  /*85a0*/  SHF.L.U32 R10, R11, R30.reuse, RZ ;  /* 0x0000001e0b0a7219 */ /* 0x088fe400000006ff */
[--C-:B------:R-:W-:Y:S02]  /*85b0*/  SHF.R.U64 R28, R26, R30, R7.reuse ;  /* 0x0000001e1a1c7219 */ /* 0x100fe40000001207 */
[----:B------:R-:W-:Y:S02]  /*85c0*/  LOP3.LUT R27, RZ, R10, RZ, 0x33, !PT ;  /* 0x0000000aff1b7212 */ /* 0x000fe400078e33ff */
[----:B------:R-:W-:Y:S01]  /*85d0*/  SHF.R.U32.HI R11, RZ, R30, R7 ;  /* 0x0000001eff0b7219 */ /* 0x000fe20000011607 */
[----:B------:R-:W3:Y:S01]  /*85e0*/  LDC R29, c[0x0][0x610] ;  /* 0x00018400ff1d7b82 */ /* 0x000ee20000000800 */
[----:B------:R-:W-:Y:S01]  /*85f0*/  IMAD.MOV.U32 R10, RZ, RZ, R28 ;  /* 0x000000ffff0a7224 */ /* 0x000fe200078e001c */
[----:B------:R-:W-:Y:S06]  /*8600*/  @!P0 BRA `(.L_x_201) ;  /* 0x0000000000288947 */ /* 0x000fec0003800000 */
        /* <DEDUP_REMOVED lines=10> */
.L_x_201:
[----:B------:R-:W-:Y:S02]  /*86b0*/  ISETP.NE.AND P0, PT, R2, 0x1, PT ;  /* 0x000000010200780c */ /* 0x000fe40003f05270 */
[----:B-1----:R-:W-:Y:S01]  /*86c0*/  SHF.R.U64 R8, R10, R8, R11 ;  /* 0x000000080a087219 */ /* 0x002fe2000000120b */
[----:B0-----:R-:W-:Y:S01]  /*86d0*/  VIADD R11, R21, 0xffffffff ;  /* 0xffffffff150b7836 */ /* 0x001fe20000000000 */
[----:B------:R-:W-:Y:S02]  /*86e0*/  SHF.L.U32 R25, R25, R30, RZ ;  /* 0x0000001e19197219 */ /* 0x000fe400000006ff */
[----:B------:R-:W-:Y:S01]  /*86f0*/  LOP3.LUT R5, R26, R27, RZ, 0xc0, !PT ;  /* 0x0000001b1a057212 */ /* 0x000fe200078ec0ff */
[----:B------:R-:W-:-:S04]  /*8700*/  IMAD.MOV R7, RZ, RZ, -R8 ;  /* 0x000000ffff077224 */ /* 0x000fc800078e0a08 */
[----:B------:R-:W-:Y:S02]  /*8710*/  IMAD R5, R25, R8, R5 ;  /* 0x0000000819057224 */ /* 0x000fe400078e0205 */
[----:B------:R-:W-:Y:S01]  /*8720*/  @P0 IMAD R6, R9, R24, R4 ;  /* 0x0000001809060224 */ /* 0x000fe200078e0204 */
[----:B------:R-:W-:Y:S01]  /*8730*/  LOP3.LUT R9, R20, R11, RZ, 0xc0, !PT ;  /* 0x0000000b14097212 */ /* 0x000fe200078ec0ff */
[----:B--2---:R-:W-:Y:S02]  /*8740*/  IMAD R4, R7, R23, R28 ;  /* 0x0000001707047224 */ /* 0x004fe400078e021c */
[----:B---3--:R-:W-:Y:S02]  /*8750*/  IMAD R6, R5, R29, R6 ;  /* 0x0000001d05067224 */ /* 0x008fe400078e0206 */
[----:B------:R-:W-:Y:S02]  /*8760*/  IMAD R5, R4, R21, R9 ;  /* 0x0000001504057224 */ /* 0x000fe400078e0209 */
[----:B------:R-:W-:-:S02]  /*8770*/  IMAD.MOV.U32 R8, RZ, RZ, 0x1 ;  /* 0x00000001ff087424 */ /* 0x000fc400078e00ff */
[----:B------:R-:W-:Y:S01]  /*8780*/  IMAD.MOV.U32 R7, RZ, RZ, R22 ;  /* 0x000000ffff077224 */ /* 0x000fe200078e0016 */
[----:B------:R-:W-:Y:S02]  /*8790*/  SEL R21, R5, R6, !P0 ;  /* 0x0000000605157207 */ /* 0x000fe40004000000 */
[----:B------:R-:W-:-:S07]  /*87a0*/  SEL R20, R6, R5, !P0 ;  /* 0x0000000506147207 */ /* 0x000fce0004000000 */
.L_x_199:
[----:B------:R-:W-:-:S08]  /*87b0*/  NOP ;  /* 0x0000000000007918 */ /* 0x000fd00000000000 */
[----:B------:R-:W0:-:S00]  /*87c0*/  USETMAXREG.DEALLOC.CTAPOOL 0x28 ;  /* 0x00000028000079c8 */ /* 0x000e0000080e0500 */
[----:B0-----:R-:W-:-:S13]  /*87d0*/  ISETP.NE.AND P0, PT, R3, RZ, PT ;  /* 0x000000ff0300720c */ /* 0x001fda0003f05270 */
[----:B------:R-:W-:Y:S05]  /*87e0*/  @P0 EXIT ;  /* 0x000000000000094d */ /* 0x000fea0003800000 */
[----:B------:R-:W-:Y:S01]  /*87f0*/  LOP3.LUT P0, RZ, R8, 0xff, RZ, 0xc0, !PT ;  /* 0x000000ff08ff7812 */ /* 0x000fe2000780c0ff */
[----:B------:R-:W-:Y:S02]  /*8800*/  IMAD.MOV.U32 R3, RZ, RZ, 0x1 ;  /* 0x00000001ff037424 */ /* 0x000fe400078e00ff */
[----:B------:R-:W-:-:S10]  /*8810*/  IMAD.MOV.U32 R8, RZ, RZ, RZ ;  /* 0x000000ffff087224 */ /* 0x000fd400078e00ff */
[----:B------:R-:W-:Y:S05]  /*8820*/  @!P0 BRA `(.L_x_202) ;  /* 0x0000000c00288947 */ /* 0x000fea0003800000 */
[----:B------:R-:W0:Y:S01]  /*8830*/  LDC R3, c[0x0][0x28c] ;  /* 0x0000a300ff037b82 */ /* 0x000e220000000800 */
[----:B------:R-:W1:Y:S01]  /*8840*/  S2R R10, SR_CgaCtaId ;  /* 0x00000000000a7919 */ /* 0x000e620000008800 */
[----:B------:R-:W-:Y:S01]  /*8850*/  IMAD.MOV.U32 R13, RZ, RZ, 0x1400 ;  /* 0x00001400ff0d7424 */ /* 0x000fe200078e00ff */
[----:B------:R-:W-:Y:S01]  /*8860*/  ULDC UR5, c[0x0][0x658] ;  /* 0x0001960000057ab9 */ /* 0x000fe20000000800 */
[----:B------:R-:W-:Y:S01]  /*8870*/  UMOV UR6, 0xffffffff ;  /* 0xffffffff00067882 */ /* 0x000fe20000000000 */
[----:B------:R-:W-:Y:S01]  /*8880*/  BSSY B0, `(.L_x_202) ;  /* 0x00000c4000007945 */ /* 0x000fe20003800000 */
[----:B------:R-:W-:Y:S01]  /*8890*/  USHF.L.U32 UR6, UR6, UR5, URZ ;  /* 0x0000000506067299 */ /* 0x000fe2000800063f */
[----:B------:R-:W-:Y:S01]  /*88a0*/  IMAD.MOV.U32 R12, RZ, RZ, 0x1 ;  /* 0x00000001ff0c7424 */ /* 0x000fe200078e00ff */
[----:B------:R-:W-:Y:S01]  /*88b0*/  LOP3.LUT R9, R18, 0x2, RZ, 0xfc, !PT ;  /* 0x0000000212097812 */ /* 0x000fe200078efcff */
[----:B------:R-:W-:Y:S01]  /*88c0*/  IMAD.MOV.U32 R8, RZ, RZ, RZ ;  /* 0x000000ffff087224 */ /* 0x000fe200078e00ff */
[----:B------:R-:W-:Y:S01]  /*88d0*/  ULDC UR4, c[0x0][0x600] ;  /* 0x0001800000047ab9 */ /* 0x000fe20000000800 */
[----:B------:R-:W-:Y:S01]  /*88e0*/  UMOV UR7, 0x1 ;  /* 0x0000000100077882 */ /* 0x000fe20000000000 */
[----:B------:R-:W-:-:S02]  /*88f0*/  UIADD3 UR15, UR4, -0x1, URZ ;  /* 0xffffffff040f7890 */ /* 0x000fc4000fffe03f */
[----:B------:R-:W-:Y:S02]  /*8900*/  USHF.L.U32 UR17, UR7, UR5, URZ ;  /* 0x0000000507117299 */ /* 0x000fe4000800063f */
[----:B------:R-:W-:Y:S01]  /*8910*/  ULOP3.LUT UR16, URZ, UR6, URZ, 0x33, !UPT ;  /* 0x000000063f107292 */ /* 0x000fe2000f8e333f */
[----:B------:R-:W-:Y:S01]  /*8920*/  ULDC.64 UR20, c[0x0][0x198] ;  /* 0x0000660000147ab9 */ /* 0x000fe20000000a00 */
[----:B0-----:R-:W-:-:S05]  /*8930*/  VIADD R3, R3, 0x7f ;  /* 0x0000007f03037836 */ /* 0x001fca0000000000 */
[----:B------:R-:W-:-:S04]  /*8940*/  SHF.R.S32.HI R4, RZ, 0x1f, R3 ;  /* 0x0000001fff047819 */ /* 0x000fc80000011403 */
[----:B------:R-:W-:Y:S01]  /*8950*/  LEA.HI R4, R4, R3, RZ, 0x7 ;  /* 0x0000000304047211 */ /* 0x000fe200078f38ff */
[----:B------:R-:W-:Y:S01]  /*8960*/  IMAD.MOV.U32 R3, RZ, RZ, 0x1 ;  /* 0x00000001ff037424 */ /* 0x000fe200078e00ff */
[----:B-1----:R-:W-:Y:S02]  /*8970*/  LOP3.LUT R10, R10, 0x1, RZ, 0xc0, !PT ;  /* 0x000000010a0a7812 */ /* 0x002fe400078ec0ff */
[----:B------:R-:W-:-:S03]  /*8980*/  SHF.R.S32.HI R11, RZ, 0x7, R4 ;  /* 0x00000007ff0b7819 */ /* 0x000fc60000011404 */
[----:B------:R-:W-:Y:S02]  /*8990*/  IMAD R13, R10, R13, 0x28100 ;  /* 0x000281000a0d7424 */ /* 0x000fe400078e020d */
[----:B------:R-:W-:-:S07]  /*89a0*/  VIADD R19, R11, 0x1 ;  /* 0x000000010b137836 */ /* 0x000fce0000000000 */
.L_x_213:
[----:B------:R-:W-:-:S03]  /*89b0*/  UMOV UR4, 0xffffffff ;  /* 0xffffffff00047882 */ /* 0x000fc60000000000 */
[----:B------:R-:W-:Y:S05]  /*89c0*/  BRA.DIV UR4, `(.L_x_203) ;  /* 0x0000000e04cc7947 */ /* 0x000fea000b800000 */
[----:B------:R-:W-:-:S13]  /*89d0*/  ELECT P6, URZ, PT ;  /* 0x00000000003f782f */ /* 0x000fda00038c0000 */
.L_x_225:
[----:B------:R-:W0:Y:S01]  /*89e0*/  LDC R4, c[0x0][0x28c] ;  /* 0x0000a300ff047b82 */ /* 0x000e220000000800 */
[----:B------:R-:W-:Y:S01]  /*89f0*/  BSSY B1, `(.L_x_204) ;  /* 0x0000039000017945 */ /* 0x000fe20003800000 */
[----:B0-----:R-:W-:-:S13]  /*8a00*/  ISETP.LT.OR P6, PT, R4, 0x1, !P6 ;  /* 0x000000010400780c */ /* 0x001fda00077c1670 */
[----:B------:R-:W-:Y:S05]  /*8a10*/  @P6 BRA `(.L_x_205) ;  /* 0x0000000000d86947 */ /* 0x000fea0003800000 */
[----:B------:R-:W-:Y:S02]  /*8a20*/  IMAD R21, R21, 0x2, R10 ;  /* 0x0000000215157824 */ /* 0x000fe400078e020a */
[----:B------:R-:W-:Y:S02]  /*8a30*/  IMAD.SHL.U32 R20, R20, 0x100, RZ ;  /* 0x0000010014147824 */ /* 0x000fe400078e00ff */
[----:B------:R-:W-:Y:S02]  /*8a40*/  IMAD.MOV.U32 R22, RZ, RZ, RZ ;  /* 0x000000ffff167224 */ /* 0x000fe400078e00ff */
[----:B------:R-:W-:Y:S02]  /*8a50*/  IMAD.MOV.U32 R4, RZ, RZ, R19 ;  /* 0x000000ffff047224 */ /* 0x000fe400078e0013 */
[----:B------:R-:W-:Y:S02]  /*8a60*/  IMAD.MOV.U32 R5, RZ, RZ, R3 ;  /* 0x000000ffff057224 */ /* 0x000fe400078e0003 */
[----:B------:R-:W-:-:S02]  /*8a70*/  IMAD.MOV.U32 R6, RZ, RZ, R8 ;  /* 0x000000ffff067224 */ /* 0x000fc400078e0008 */
[----:B------:R-:W-:-:S07]  /*8a80*/  IMAD R21, R21, 0x28, RZ ;  /* 0x0000002815157824 */ /* 0x000fce00078e02ff */
.L_x_208:
[----:B------:R-:W0:Y:S01]  /*8a90*/  S2R R15, SR_CgaCtaId ;  /* 0x00000000000f7919 */ /* 0x000e220000008800 */
[----:B------:R-:W-:Y:S02]  /*8aa0*/  MOV R14, 0x400 ;  /* 0x00000400000e7802 */ /* 0x000fe40000000f00 */
[----:B------:R-:W-:Y:S02]  /*8ab0*/  ISETP.NE.AND P1, PT, R0, RZ, PT ;  /* 0x000000ff0000720c */ /* 0x000fe40003f25270 */
[----:B0-----:R-:W-:Y:S02]  /*8ac0*/  LEA R25, R15, R14, 0x18 ;  /* 0x0000000e0f197211 */ /* 0x001fe400078ec0ff */
[----:B------:R-:W-:-:S09]  /*8ad0*/  SHF.L.U32 R14, R5, 0x1f, RZ ;  /* 0x0000001f050e7819 */ /* 0x000fd200000006ff */
[----:B------:R-:W0:Y:S01]  /*8ae0*/  @!P1 LDC R15, c[0x0][0x500] ;  /* 0x00014000ff0f9b82 */ /* 0x000e220000000800 */
[----:B------:R-:W-:-:S04]  /*8af0*/  IMAD R23, R6, 0x8, R25 ;  /* 0x0000000806177824 */ /* 0x000fc800078e0219 */
[----:B------:R-:W1:Y:S02]  /*8b00*/  SYNCS.PHASECHK.TRANS64.TRYWAIT P0, [R23+URZ+0x28], R14 ;  /* 0x0000280e170075a7 */ /* 0x000e64000800017f */
[----:B-1----:R-:W-:Y:S05]  /*8b10*/  @!P0 BRA `(.L_x_206) ;  /* 0x0000000c00988947 */ /* 0x002fea0003800000 */
.L_x_226:
[----:B-1----:R-:W-:Y:S01]  /*8b20*/  PRMT R14, R9, 0x9910, RZ ;  /* 0x00009910090e7816 */ /* 0x002fe200000000ff */
[----:B0-----:R0:W-:Y:S03]  /*8b30*/  @!P1 SYNCS.ARRIVE.TRANS64 RZ, [R23+URZ], R15 ;  /* 0x0000000f17ff99a7 */ /* 0x0011e6000800003f */
[----:B------:R-:W-:-:S13]  /*8b40*/  ISETP.NE.AND P0, PT, R14, 0x2, PT ;  /* 0x000000020e00780c */ /* 0x000fda0003f05270 */
[----:B0-----:R-:W-:Y:S05]  /*8b50*/  @P0 BRA `(.L_x_207) ;  /* 0x0000000000040947 */ /* 0x001fea0003800000 */
[----:B------:R-:W-:Y:S01]  /*8b60*/  BPT.TRAP 0x1 ;  /* 0x000000040000795c */ /* 0x000fe20000300000 */
.L_x_207:
[----:B------:R-:W-:Y:S01]  /*8b70*/  IMAD R14, R6, 0x8000, R25 ;  /* 0x00008000060e7824 */ /* 0x000fe200078e0219 */
[----:B------:R-:W-:Y:S01]  /*8b80*/  R2UR UR13, R25 ;  /* 0x00000000190d72ca */ /* 0x000fe200000e0000 */
[----:B------:R-:W-:Y:S01]  /*8b90*/  VIADD R4, R4, 0xffffffff ;  /* 0xffffffff04047836 */ /* 0x000fe20000000000 */
[----:B------:R-:W-:Y:S01]  /*8ba0*/  R2UR UR9, R23 ;  /* 0x00000000170972ca */ /* 0x000fe200000e0000 */
[----:B------:R-:W-:Y:S01]  /*8bb0*/  UIADD3 UR4, UP0, UR20, 0xf0, URZ ;  /* 0x000000f014047890 */ /* 0x000fe2000ff1e03f */
[----:B------:R-:W-:Y:S01]  /*8bc0*/  R2UR UR5, R14 ;  /* 0x000000000e0572ca */ /* 0x000fe200000e0000 */
[----:B------:R-:W-:Y:S01]  /*8bd0*/  IMAD R14, R6, 0x2800, R13 ;  /* 0x00002800060e7824 */ /* 0x000fe200078e020d */
[----:B------:R-:W-:Y:S01]  /*8be0*/  R2UR UR11, R20 ;  /* 0x00000000140b72ca */ /* 0x000fe200000e0000 */
[----:B------:R-:W-:Y:S01]  /*8bf0*/  UIADD3 UR22, UP1, UR20, 0x1f0, URZ ;  /* 0x000001f014167890 */ /* 0x000fe2000ff3e03f */
[----:B------:R-:W-:Y:S01]  /*8c00*/  R2UR UR10, R22 ;  /* 0x00000000160a72ca */ /* 0x000fe200000e0000 */
[----:B------:R-:W-:Y:S01]  /*8c10*/  VIADD R6, R6, 0x1 ;  /* 0x0000000106067836 */ /* 0x000fe20000000000 */
[----:B------:R-:W-:Y:S01]  /*8c20*/  R2UR UR8, R14 ;  /* 0x000000000e0872ca */ /* 0x000fe200000e0000 */
[----:B------:R-:W-:Y:S01]  /*8c30*/  UIADD3.X UR23, URZ, UR21, URZ, UP1, !UPT ;  /* 0x000000153f177290 */ /* 0x000fe20008ffe43f */
[----:B------:R-:W-:Y:S01]  /*8c40*/  R2UR UR12, R7 ;  /* 0x00000000070c72ca */ /* 0x000fe200000e0000 */
[----:B------:R-:W-:Y:S01]  /*8c50*/  UMOV UR6, 0x0 ;  /* 0x0000000000067882 */ /* 0x000fe20000000000 */
[----:B------:R-:W-:Y:S01]  /*8c60*/  R2UR UR18, R21 ;  /* 0x00000000151272ca */ /* 0x000fe200000e0000 */
[----:B------:R-:W-:Y:S01]  /*8c70*/  UMOV UR7, 0x10000000 ;  /* 0x1000000000077882 */ /* 0x000fe20000000000 */
[----:B------:R-:W-:Y:S01]  /*8c80*/  ISETP.GT.AND P1, PT, R4, 0x1, PT ;  /* 0x000000010400780c */ /* 0x000fe20003f24270 */
[----:B------:R-:W-:Y:S01]  /*8c90*/  UIADD3 UR14, UR5, 0x100, URZ ;  /* 0x00000100050e7890 */ /* 0x000fe2000fffe03f */
[----:B------:R-:W-:Y:S01]  /*8ca0*/  ISETP.NE.AND P0, PT, R6, 0x5, PT ;  /* 0x000000050600780c */ /* 0x000fe20003f05270 */
[----:B------:R-:W-:Y:S01]  /*8cb0*/  UIADD3.X UR5, URZ, UR21, URZ, UP0, !UPT ;  /* 0x000000153f057290 */ /* 0x000fe200087fe43f */
[----:B------:R-:W-:Y:S01]  /*8cc0*/  VIADD R22, R22, 0x80 ;  /* 0x0000008016167836 */ /* 0x000fe20000000000 */
[----:B------:R-:W-:Y:S01]  /*8cd0*/  UMOV UR19, 0x30000 ;  /* 0x0003000000137882 */ /* 0x000fe20000000000 */
[----:B------:R-:W-:Y:S01]  /*8ce0*/  SEL R14, RZ, 0x1, P0 ;  /* 0x00000001ff0e7807 */ /* 0x000fe20000000000 */
[----:B------:R-:W-:Y:S01]  /*8cf0*/  UIADD3 UR13, UR13, UR8, URZ ;  /* 0x000000080d0d7290 */ /* 0x000fe2000fffe03f */
[----:B------:R-:W-:-:S02]  /*8d00*/  SEL R6, R6, RZ, P0 ;  /* 0x000000ff06067207 */ /* 0x000fc40000000000 */
[----:B------:R-:W-:Y:S01]  /*8d10*/  UMOV UR8, UR14 ;  /* 0x0000000e00087c82 */ /* 0x000fe20008000000 */
[----:B------:R-:W-:Y:S01]  /*8d20*/  LOP3.LUT R5, R5, R14, RZ, 0x3c, !PT ;  /* 0x0000000e05057212 */ /* 0x000fe200078e3cff */
[----:B------:R0:W-:Y:S02]  /*8d30*/  UTMALDG.3D [UR8], [UR4], desc[UR6] ;  /* 0x00000608040075b4 */ /* 0x0001e40008011000 */
[----:B0-----:R-:W-:Y:S01]  /*8d40*/  UMOV UR11, UR18 ;  /* 0x00000012000b7c82 */ /* 0x001fe20008000000 */
[----:B------:R-:W-:Y:S02]  /*8d50*/  UMOV UR8, UR13 ;  /* 0x0000000d00087c82 */ /* 0x000fe40008000000 */
[----:B------:R0:W-:Y:S02]  /*8d60*/  UTMALDG.3D.MULTICAST [UR8], [UR22], UR19, desc[UR6] ;  /* 0x00000608160073b4 */ /* 0x0001e40008011813 */
[----:B0-----:R-:W-:Y:S05]  /*8d70*/  @P1 BRA `(.L_x_208) ;  /* 0xfffffffc00441947 */ /* 0x001fea000383ffff */
.L_x_205:
[----:B------:R-:W-:Y:S05]  /*8d80*/  BSYNC B1 ;  /* 0x0000000000017941 */ /* 0x000fea0003800000 */
.L_x_204:
[----:B------:R-:W-:Y:S01]  /*8d90*/  LOP3.LUT P1, RZ, R12, 0xff, RZ, 0xc0, !PT ;  /* 0x000000ff0cff7812 */ /* 0x000fe2000782c0ff */
[C---:B------:R-:W-:Y:S01]  /*8da0*/  IMAD.IADD R7, R11.reuse, 0x1, R8 ;  /* 0x000000010b077824 */ /* 0x040fe200078e0208 */
[----:B------:R-:W-:Y:S01]  /*8db0*/  ULDC.64 UR4, c[0x0][0x650] ;  /* 0x0001940000047ab9 */ /* 0x000fe20000000a00 */
[----:B------:R-:W-:Y:S01]  /*8dc0*/  ISETP.GE.U32.AND P2, PT, R11, 0x5, PT ;  /* 0x000000050b00780c */ /* 0x000fe20003f46070 */
[----:B------:R-:W-:Y:S01]  /*8dd0*/  BSSY B1, `(.L_x_209) ;  /* 0x000006c000017945 */ /* 0x000fe20003800000 */
[----:B------:R-:W-:Y:S01]  /*8de0*/  IMAD.MOV.U32 R20, RZ, RZ, -0x1 ;  /* 0xffffffffff147424 */ /* 0x000fe200078e00ff */
[----:B------:R-:W-:Y:S01]  /*8df0*/  ISETP.GT.U32.AND P0, PT, R7, 0x4, PT ;  /* 0x000000040700780c */ /* 0x000fe20003f04070 */
[----:B------:R-:W-:Y:S01]  /*8e00*/  IMAD.MOV.U32 R21, RZ, RZ, -0x1 ;  /* 0xffffffffff157424 */ /* 0x000fe200078e00ff */
[----:B------:R-:W-:Y:S02]  /*8e10*/  PRMT R12, RZ, 0x7610, R12 ;  /* 0x00007610ff0c7816 */ /* 0x000fe4000000000c */
[----:B------:R-:W-:-:S03]  /*8e20*/  ISETP.LT.U32.AND P0, PT, R11, 0x5, P0 ;  /* 0x000000050b00780c */ /* 0x000fc60000701070 */
[----:B------:R-:W0:Y:S01]  /*8e30*/  @P1 S2R R5, SR_CgaCtaId ;  /* 0x0000000000051919 */ /* 0x000e220000008800 */
[----:B------:R-:W-:-:S04]  /*8e40*/  @P1 MOV R4, 0x400 ;  /* 0x0000040000041802 */ /* 0x000fc80000000f00 */
[----:B0-----:R-:W-:Y:S01]  /*8e50*/  @P1 LEA R6, R5, R4, 0x18 ;  /* 0x0000000405061211 */ /* 0x001fe200078ec0ff */
[----:B------:R-:W-:Y:S01]  /*8e60*/  IMAD.WIDE.U32 R4, R7, -0x33333333, RZ ;  /* 0xcccccccd07047825 */ /* 0x000fe200078e00ff */
[----:B------:R-:W-:Y:S02]  /*8e70*/  SEL R4, RZ, 0x1, !P0 ;  /* 0x00000001ff047807 */ /* 0x000fe40004000000 */
[----:B------:R0:W-:Y:S01]  /*8e80*/  @P1 SYNCS.ARRIVE.TRANS64.A1T0 RZ, [R6+URZ+0x68], RZ ;  /* 0x000068ff06ff19a7 */ /* 0x0001e2000810003f */
[----:B------:R-:W-:Y:S02]  /*8e90*/  IADD3 R16, P1, R16, UR42, RZ ;  /* 0x0000002a10107c10 */ /* 0x000fe4000ff3e0ff */
[----:B------:R-:W-:Y:S02]  /*8ea0*/  LOP3.LUT R3, R3, R4, RZ, 0x3c, !PT ;  /* 0x0000000403037212 */ /* 0x000fe400078e3cff */
[----:B------:R-:W-:Y:S02]  /*8eb0*/  IADD3.X R17, R17, UR38, RZ, P1, !PT ;  /* 0x0000002611117c10 */ /* 0x000fe40008ffe4ff */
[----:B------:R-:W-:-:S02]  /*8ec0*/  ISETP.GE.U32.AND P0, PT, R16, UR4, PT ;  /* 0x0000000410007c0c */ /* 0x000fc4000bf06070 */
[----:B0-----:R-:W-:Y:S02]  /*8ed0*/  SHF.R.U32.HI R6, RZ, 0x2, R5 ;  /* 0x00000002ff067819 */ /* 0x001fe40000011605 */
[----:B------:R-:W-:Y:S02]  /*8ee0*/  ISETP.GE.U32.AND.EX P0, PT, R17, UR5, PT, P0 ;  /* 0x0000000511007c0c */ /* 0x000fe4000bf06100 */
[----:B------:R-:W-:Y:S01]  /*8ef0*/  @P2 LOP3.LUT R3, R3, 0x1, R6, 0x78, !PT ;  /* 0x0000000103032812 */ /* 0x000fe200078e7806 */
[----:B------:R-:W-:Y:S01]  /*8f00*/  IMAD R8, R6, -0x5, R7 ;  /* 0xfffffffb06087824 */ /* 0x000fe200078e0207 */
[----:B------:R-:W-:Y:S01]  /*8f10*/  PRMT R4, RZ, 0x7610, R4 ;  /* 0x00007610ff047816 */ /* 0x000fe20000000004 */
[----:B------:R-:W-:-:S08]  /*8f20*/  IMAD.MOV.U32 R7, RZ, RZ, -0x1 ;  /* 0xffffffffff077424 */ /* 0x000fd000078e00ff */
[----:B------:R-:W-:Y:S05]  /*8f30*/  @P0 BRA `(.L_x_210) ;  /* 0x0000000400540947 */ /* 0x000fea0003800000 */
[----:B------:R-:W0:Y:S01]  /*8f40*/  S2R R15, SR_CTAID.X ;  /* 0x00000000000f7919 */ /* 0x000e220000002500 */
[----:B------:R-:W-:Y:S01]  /*8f50*/  ULDC.64 UR4, c[0x0][0x628] ;  /* 0x00018a0000047ab9 */ /* 0x000fe20000000a00 */
[----:B------:R-:W-:Y:S01]  /*8f60*/  ULDC UR7, c[0x0][0x630] ;  /* 0x00018c0000077ab9 */ /* 0x000fe20000000800 */
[----:B------:R-:W-:Y:S01]  /*8f70*/  ISETP.NE.U32.AND P0, PT, RZ, UR4, PT ;  /* 0x00000004ff007c0c */ /* 0x000fe2000bf05070 */
[----:B------:R-:W1:Y:S01]  /*8f80*/  S2R R20, SR_CTAID.Y ;  /* 0x0000000000147919 */ /* 0x000e620000002600 */
[----:B------:R-:W-:Y:S01]  /*8f90*/  ULDC UR8, c[0x0][0x150] ;  /* 0x0000540000087ab9 */ /* 0x000fe20000000800 */
[----:B------:R-:W-:Y:S01]  /*8fa0*/  IMAD.MOV.U32 R4, RZ, RZ, R16 ;  /* 0x000000ffff047224 */ /* 0x000fe200078e0010 */
[----:B------:R-:W-:Y:S01]  /*8fb0*/  ISETP.NE.AND.EX P0, PT, RZ, UR5, PT, P0 ;  /* 0x00000005ff007c0c */ /* 0x000fe2000bf05300 */
[----:B------:R-:W-:Y:S01]  /*8fc0*/  IMAD.MOV.U32 R5, RZ, RZ, R17 ;  /* 0x000000ffff057224 */ /* 0x000fe200078e0011 */
[----:B0-----:R-:W-:-:S11]  /*8fd0*/  I2FP.F32.U32 R22, R15 ;  /* 0x0000000f00167245 */ /* 0x001fd60000201000 */
[----:B------:R-:W-:Y:S05]  /*8fe0*/  @!P0 BRA `(.L_x_211) ;  /* 0x0000000000288947 */ /* 0x000fea0003800000 */
[----:B------:R-:W-:Y:S02]  /*8ff0*/  ULDC UR6, c[0x0][0x634] ;  /* 0x00018d0000067ab9 */ /* 0x000fe40000000800 */
[----:B------:R-:W-:-:S05]  /*9000*/  IADD3 R5, P0, R16, UR6, RZ ;  /* 0x0000000610057c10 */ /* 0x000fca000ff1e0ff */
[----:B------:R-:W-:-:S04]  /*9010*/  IMAD.X R21, RZ, RZ, R17, P0 ;  /* 0x000000ffff157224 */ /* 0x000fc800000e0611 */
[----:B------:R-:W-:-:S04]  /*9020*/  IMAD.WIDE.U32 R6, R21, UR4, RZ ;  /* 0x0000000415067c25 */ /* 0x000fc8000f8e00ff */
[----:B------:R-:W-:-:S04]  /*9030*/  IMAD.WIDE.U32 R6, P0, R5, UR5, R6 ;  /* 0x0000000505067c25 */ /* 0x000fc8000f800006 */
[----:B------:R-:W-:-:S04]  /*9040*/  IMAD.WIDE.U32 R4, R5, UR4, RZ ;  /* 0x0000000405047c25 */ /* 0x000fc8000f8e00ff */
[----:B------:R-:W-:Y:S01]  /*9050*/  IMAD.MOV.U32 R4, RZ, RZ, R7 ;  /* 0x000000ffff047224 */ /* 0x000fe200078e0007 */
[----:B------:R-:W-:Y:S01]  /*9060*/  IADD3 RZ, P1, R5, R6, RZ ;  /* 0x0000000605ff7210 */ /* 0x000fe20007f3e0ff */
[----:B------:R-:W-:-:S04]  /*9070*/  IMAD.X R5, RZ, RZ, RZ, P0 ;  /* 0x000000ffff057224 */ /* 0x000fc800000e06ff */
[----:B------:R-:W-:-:S08]  /*9080*/  IMAD.WIDE.U32.X R4, R21, UR5, R4, P1 ;  /* 0x0000000515047c25 */ /* 0x000fd000088e0404 */
.L_x_211:
[--C-:B------:R-:W-:Y:S01]  /*9090*/  SHF.R.U64 R14, R4, UR7, R5.reuse ;  /* 0x00000007040e7c19 */ /* 0x100fe20008001205 */
[----:B------:R-:W-:Y:S01]  /*90a0*/  FMUL R22, R22, UR8 ;  /* 0x0000000816167c20 */ /* 0x000fe20008400000 */
[----:B------:R-:W-:Y:S01]  /*90b0*/  SHF.R.U32.HI R4, RZ, UR7, R5 ;  /* 0x00000007ff047c19 */ /* 0x000fe20008011605 */
[----:B------:R-:W0:Y:S01]  /*90c0*/  LDC R6, c[0x0][0x144] ;  /* 0x00005100ff067b82 */ /* 0x000e220000000800 */
[----:B------:R-:W-:Y:S01]  /*90d0*/  IADD3 R5, P0, RZ, -R14, RZ ;  /* 0x8000000eff057210 */ /* 0x000fe20007f1e0ff */
[----:B------:R-:W-:Y:S01]  /*90e0*/  ULDC UR6, c[0x0][0x154] ;  /* 0x0000550000067ab9 */ /* 0x000fe20000000800 */
[----:B-1----:R-:W-:Y:S01]  /*90f0*/  I2FP.F32.U32 R7, R20 ;  /* 0x0000001400077245 */ /* 0x002fe20000201000 */
[----:B------:R-:W1:Y:S01]  /*9100*/  F2I.U32.TRUNC.NTZ R22, R22 ;  /* 0x0000001600167305 */ /* 0x000e62000020f000 */
[----:B------:R-:W-:Y:S01]  /*9110*/  ULDC.64 UR4, c[0x0][0x620] ;  /* 0x0001880000047ab9 */ /* 0x000fe20000000a00 */
[----:B------:R-:W-:Y:S01]  /*9120*/  IMAD.X R4, RZ, RZ, ~R4, P0 ;  /* 0x000000ffff047224 */ /* 0x000fe200000e0e04 */
[----:B------:R-:W-:Y:S01]  /*9130*/  ISETP.NE.AND P2, PT, R2, 0x1, PT ;  /* 0x000000010200780c */ /* 0x000fe20003f45270 */
[----:B------:R-:W-:Y:S01]  /*9140*/  FMUL R23, R7, UR6 ;  /* 0x0000000607177c20 */ /* 0x000fe20008400000 */
[----:B------:R-:W2:Y:S01]  /*9150*/  LDC R25, c[0x0][0x148] ;  /* 0x00005200ff197b82 */ /* 0x000ea20000000800 */
[----:B------:R-:W-:Y:S01]  /*9160*/  IMAD R4, R4, UR4, RZ ;  /* 0x0000000404047c24 */ /* 0x000fe2000f8e02ff */
[----:B------:R-:W-:-:S02]  /*9170*/  ULDC.64 UR6, c[0x0][0x640] ;  /* 0x0001900000067ab9 */ /* 0x000fc40000000a00 */
[----:B------:R-:W-:Y:S01]  /*9180*/  ISETP.NE.U32.AND P0, PT, RZ, UR6, PT ;  /* 0x00000006ff007c0c */ /* 0x000fe2000bf05070 */
[----:B------:R-:W3:Y:S01]  /*9190*/  F2I.U32.TRUNC.NTZ R23, R23 ;  /* 0x0000001700177305 */ /* 0x000ee2000020f000 */
[C---:B------:R-:W-:Y:S02]  /*91a0*/  IMAD R7, R5.reuse, UR5, R4 ;  /* 0x0000000505077c24 */ /* 0x040fe4000f8e0204 */
[----:B------:R-:W-:Y:S01]  /*91b0*/  IMAD.WIDE.U32 R4, R5, UR4, R16 ;  /* 0x0000000405047c25 */ /* 0x000fe2000f8e0010 */
[----:B------:R-:W-:Y:S01]  /*91c0*/  ULDC UR4, c[0x0][0x618] ;  /* 0x0001860000047ab9 */ /* 0x000fe20000000800 */
[----:B------:R-:W-:Y:S02]  /*91d0*/  ISETP.NE.AND.EX P0, PT, RZ, UR7, PT, P0 ;  /* 0x00000007ff007c0c */ /* 0x000fe4000bf05300 */
[----:B------:R-:W-:Y:S02]  /*91e0*/  IMAD.IADD R5, R5, 0x1, R7 ;  /* 0x0000000105057824 */ /* 0x000fe400078e0207 */
[----:B-1----:R-:W-:-:S03]  /*91f0*/  IMAD.MOV R22, RZ, RZ, -R22 ;  /* 0x000000ffff167224 */ /* 0x002fc600078e0a16 */
[----:B------:R-:W-:Y:S01]  /*9200*/  SHF.R.U64 R21, R4, UR4, R5 ;  /* 0x0000000404157c19 */ /* 0x000fe20008001205 */
[----:B0-----:R-:W-:Y:S01]  /*9210*/  IMAD R15, R6, R22, R15 ;  /* 0x00000016060f7224 */ /* 0x001fe200078e020f */
[----:B------:R-:W-:Y:S01]  /*9220*/  SHF.R.U32.HI R4, RZ, UR4, R5 ;  /* 0x00000004ff047c19 */ /* 0x000fe20008011605 */
[----:B------:R-:W-:Y:S01]  /*9230*/  ULDC UR4, c[0x0][0x608] ;  /* 0x0001820000047ab9 */ /* 0x000fe20000000800 */
[----:B---3--:R-:W-:Y:S02]  /*9240*/  IMAD.MOV R6, RZ, RZ, -R23 ;  /* 0x000000ffff067224 */ /* 0x008fe400078e0a17 */
[--C-:B------:R-:W-:Y:S02]  /*9250*/  SHF.R.U64 R22, R21, UR4, R4.reuse ;  /* 0x0000000415167c19 */ /* 0x100fe40008001204 */
[----:B------:R-:W-:Y:S01]  /*9260*/  SHF.R.U32.HI R5, RZ, UR4, R4 ;  /* 0x00000004ff057c19 */ /* 0x000fe20008011604 */
[----:B------:R-:W-:Y:S01]  /*9270*/  ULDC UR4, c[0x0][0x658] ;  /* 0x0001960000047ab9 */ /* 0x000fe20000000800 */
[----:B--2---:R-:W-:-:S02]  /*9280*/  @P2 IMAD R15, R25, R6, R20 ;  /* 0x00000006190f2224 */ /* 0x004fc400078e0214 */
[--C-:B------:R-:W-:Y:S02]  /*9290*/  SHF.R.U64 R20, R22, UR4, R5.reuse ;  /* 0x0000000416147c19 */ /* 0x100fe40008001205 */
[----:B------:R-:W-:-:S03]  /*92a0*/  SHF.R.U32.HI R23, RZ, UR4, R5 ;  /* 0x00000004ff177c19 */ /* 0x000fc60008011605 */
[----:B------:R-:W-:Y:S02]  /*92b0*/  IMAD.MOV.U32 R6, RZ, RZ, R20 ;  /* 0x000000ffff067224 */ /* 0x000fe400078e0014 */
[----:B------:R-:W-:Y:S01]  /*92c0*/  IMAD.MOV.U32 R5, RZ, RZ, R23 ;  /* 0x000000ffff057224 */ /* 0x000fe200078e0017 */
[----:B------:R-:W-:Y:S06]  /*92d0*/  @!P0 BRA `(.L_x_212) ;  /* 0x00000000002c8947 */ /* 0x000fec0003800000 */
        /* <DEDUP_REMOVED lines=9> */
[----:B------:R-:W-:-:S04]  /*9370*/  IMAD.WIDE.U32.X R4, R23, UR7, R4, P1 ;  /* 0x0000000717047c25 */ /* 0x000fc800088e0404 */
[----:B------:R-:W-:-:S07]  /*9380*/  IMAD.MOV.U32 R6, RZ, RZ, R4 ;  /* 0x000000ffff067224 */ /* 0x000fce00078e0004 */
.L_x_212:
[----:B------:R-:W-:Y:S01]  /*9390*/  ULDC UR4, c[0x0][0x648] ;  /* 0x0001920000047ab9 */ /* 0x000fe20000000800 */
[----:B------:R-:W-:Y:S01]  /*93a0*/  LOP3.LUT R4, R22, UR16, RZ, 0xc0, !PT ;  /* 0x0000001016047c12 */ /* 0x000fe2000f8ec0ff */
[----:B------:R-:W-:Y:S01]  /*93b0*/  ULDC UR5, c[0x0][0x610] ;  /* 0x0001840000057ab9 */ /* 0x000fe20000000800 */
[----:B------:R-:W-:Y:S01]  /*93c0*/  SHF.R.U64 R5, R6, UR4, R5 ;  /* 0x0000000406057c19 */ /* 0x000fe20008001205 */
[----:B------:R-:W-:Y:S01]  /*93d0*/  ULDC UR4, c[0x0][0x638] ;  /* 0x00018e0000047ab9 */ /* 0x000fe20000000800 */
[----:B------:R-:W-:-:S03]  /*93e0*/  LOP3.LUT R21, R21, UR15, RZ, 0xc0, !PT ;  /* 0x0000000f15157c12 */ /* 0x000fc6000f8ec0ff */
[----:B------:R-:W-:Y:S02]  /*93f0*/  IMAD.MOV R7, RZ, RZ, -R5 ;  /* 0x000000ffff077224 */ /* 0x000fe400078e0a05 */
[----:B------:R-:W-:Y:S02]  /*9400*/  IMAD R4, R5, UR17, R4 ;  /* 0x0000001105047c24 */ /* 0x000fe4000f8e0204 */
[----:B------:R-:W-:Y:S01]  /*9410*/  IMAD R20, R7, UR4, R20 ;  /* 0x0000000407147c24 */ /* 0x000fe2000f8e0214 */
[----:B------:R-:W-:Y:S01]  /*9420*/  ULDC UR4, c[0x0][0x600] ;  /* 0x0001800000047ab9 */ /* 0x000fe20000000800 */
[----:B------:R-:W-:Y:S02]  /*9430*/  IMAD R15, R4, UR5, R15 ;  /* 0x00000005040f7c24 */ /* 0x000fe4000f8e020f */
[----:B------:R-:W-:Y:S02]  /*9440*/  IMAD R20, R20, UR4, R21 ;  /* 0x0000000414147c24 */ /* 0x000fe4000f8e0215 */
[----:B------:R-:W-:-:S02]  /*9450*/  IMAD.MOV.U32 R4, RZ, RZ, 0x1 ;  /* 0x00000001ff047424 */ /* 0x000fc400078e00ff */
[----:B------:R-:W-:Y:S01]  /*9460*/  IMAD.MOV.U32 R7, RZ, RZ, R14 ;  /* 0x000000ffff077224 */ /* 0x000fe200078e000e */
[----:B------:R-:W-:Y:S02]  /*9470*/  SEL R21, R20, R15, !P2 ;  /* 0x0000000f14157207 */ /* 0x000fe40005000000 */
[----:B------:R-:W-:-:S07]  /*9480*/  SEL R20, R15, R20, !P2 ;  /* 0x000000140f147207 */ /* 0x000fce0005000000 */
.L_x_210:
[----:B------:R-:W-:Y:S05]  /*9490*/  BSYNC B1 ;  /* 0x0000000000017941 */ /* 0x000fea0003800000 */
.L_x_209:
[----:B------:R-:W-:-:S13]  /*94a0*/  LOP3.LUT P0, RZ, R4, 0xff, RZ, 0xc0, !PT ;  /* 0x000000ff04ff7812 */ /* 0x000fda000780c0ff */
[----:B------:R-:W-:Y:S05]  /*94b0*/  @P0 BRA `(.L_x_213) ;  /* 0xfffffff4003c0947 */ /* 0x000fea000383ffff */
[----:B------:R-:W-:Y:S05]  /*94c0*/  BSYNC B0 ;  /* 0x0000000000007941 */ /* 0x000fea0003800000 */
.L_x_202:
[----:B------:R-:W-:-:S03]  /*94d0*/  UMOV UR4, 0xffffffff ;  /* 0xffffffff00047882 */ /* 0x000fc60000000000 */
[----:B------:R-:W-:Y:S05]  /*94e0*/  BRA.DIV UR4, `(.L_x_214) ;  /* 0x0000000604387947 */ /* 0x000fea000b800000 */
[----:B------:R-:W-:-:S13]  /*94f0*/  ELECT P6, URZ, PT ;  /* 0x00000000003f782f */ /* 0x000fda00038c0000 */
.L_x_229:
[----:B------:R-:W-:Y:S04]  /*9500*/  BSSY B0, `(.L_x_215) ;  /* 0x0000034000007945 */ /* 0x000fe80003800000 */
[----:B------:R-:W-:Y:S05]  /*9510*/  @!P6 BRA `(.L_x_216) ;  /* 0x0000000000c8e947 */ /* 0x000fea0003800000 */
[----:B------:R-:W-:-:S04]  /*9520*/  LOP3.LUT R18, R18, 0x2, RZ, 0xfc, !PT ;  /* 0x0000000212127812 */ /* 0x000fc800078efcff */
[----:B------:R-:W-:-:S13]  /*9530*/  ISETP.NE.AND P0, PT, R18, 0x3, PT ;  /* 0x000000031200780c */ /* 0x000fda0003f05270 */
[----:B------:R-:W-:Y:S05]  /*9540*/  @!P0 BRA `(.L_x_217) ;  /* 0x0000000000048947 */ /* 0x000fea0003800000 */
[----:B------:R-:W-:Y:S01]  /*9550*/  BPT.TRAP 0x1 ;  /* 0x000000040000795c */ /* 0x000fe20000300000 */
.L_x_217:
[----:B------:R-:W0:Y:S01]  /*9560*/  S2R R5, SR_CgaCtaId ;  /* 0x0000000000057919 */ /* 0x000e220000008800 */
[----:B------:R-:W-:Y:S02]  /*9570*/  MOV R0, 0x400 ;  /* 0x0000040000007802 */ /* 0x000fe40000000f00 */
[----:B------:R-:W-:Y:S02]  /*9580*/  SHF.L.U32 R2, R3, 0x1f, RZ ;  /* 0x0000001f03027819 */ /* 0x000fe400000006ff */
[----:B0-----:R-:W-:-:S05]  /*9590*/  LEA R5, R5, R0, 0x18 ;  /* 0x0000000005057211 */ /* 0x001fca00078ec0ff */
[----:B------:R-:W-:-:S04]  /*95a0*/  VIADD R5, R5, 0x28 ;  /* 0x0000002805057836 */ /* 0x000fc80000000000 */
[C---:B------:R-:W-:Y:S02]  /*95b0*/  IMAD R7, R8.reuse, 0x8, R5 ;  /* 0x0000000808077824 */ /* 0x040fe400078e0205 */
[----:B------:R-:W-:Y:S02]  /*95c0*/  VIADD R8, R8, 0x1 ;  /* 0x0000000108087836 */ /* 0x000fe40000000000 */
[----:B------:R-:W0:Y:S03]  /*95d0*/  SYNCS.PHASECHK.TRANS64.TRYWAIT P0, [R7+URZ], R2 ;  /* 0x00000002070075a7 */ /* 0x000e26000800017f */
[----:B------:R-:W-:-:S04]  /*95e0*/  ISETP.NE.AND P1, PT, R8, 0x5, PT ;  /* 0x000000050800780c */ /* 0x000fc80003f25270 */
[----:B------:R-:W-:Y:S02]  /*95f0*/  SEL R0, RZ, 0x1, P1 ;  /* 0x00000001ff007807 */ /* 0x000fe40000800000 */
[----:B------:R-:W-:Y:S02]  /*9600*/  SEL R8, R8, RZ, P1 ;  /* 0x000000ff08087207 */ /* 0x000fe40000800000 */
[----:B------:R-:W-:-:S03]  /*9610*/  LOP3.LUT R9, R3, R0, RZ, 0x3c, !PT ;  /* 0x0000000003097212 */ /* 0x000fc600078e3cff */
[----:B------:R-:W-:Y:S01]  /*9620*/  IMAD R6, R8, 0x8, R5 ;  /* 0x0000000808067824 */ /* 0x000fe200078e0205 */
[----:B------:R-:W-:Y:S01]  /*9630*/  SHF.L.U32 R3, R9, 0x1f, RZ ;  /* 0x0000001f09037819 */ /* 0x000fe200000006ff */
[----:B0-----:R-:W-:Y:S06]  /*9640*/  @!P0 BRA `(.L_x_218) ;  /* 0x0000000400008947 */ /* 0x001fec0003800000 */
.L_x_230:
[----:B------:R-:W1:Y:S01]  /*9650*/  SYNCS.PHASECHK.TRANS64.TRYWAIT P0, [R6+URZ], R3 ;  /* 0x00000003060075a7 */ /* 0x000e62000800017f */
[----:B------:R-:W-:-:S05]  /*9660*/  VIADD R0, R8, 0x1 ;  /* 0x0000000108007836 */ /* 0x000fca0000000000 */
[----:B------:R-:W-:-:S04]  /*9670*/  ISETP.NE.AND P1, PT, R0, 0x5, PT ;  /* 0x000000050000780c */ /* 0x000fc80003f25270 */
[----:B0-----:R-:W-:Y:S02]  /*9680*/  SEL R2, RZ, 0x1, P1 ;  /* 0x00000001ff027807 */ /* 0x001fe40000800000 */
[----:B------:R-:W-:Y:S02]  /*9690*/  SEL R0, R0, RZ, P1 ;  /* 0x000000ff00007207 */ /* 0x000fe40000800000 */
[----:B------:R-:W-:-:S03]  /*96a0*/  LOP3.LUT R9, R9, R2, RZ, 0x3c, !PT ;  /* 0x0000000209097212 */ /* 0x000fc600078e3cff */
[----:B------:R-:W-:Y:S01]  /*96b0*/  IMAD R7, R0, 0x8, R5 ;  /* 0x0000000800077824 */ /* 0x000fe200078e0205 */
[----:B------:R-:W-:Y:S01]  /*96c0*/  SHF.L.U32 R4, R9, 0x1f, RZ ;  /* 0x0000001f09047819 */ /* 0x000fe200000006ff */
[----:B-1----:R-:W-:Y:S06]  /*96d0*/  @!P0 BRA `(.L_x_219) ;  /* 0x0000000000f08947 */ /* 0x002fec0003800000 */
.L_x_231:
[----:B------:R-:W1:Y:S01]  /*96e0*/  SYNCS.PHASECHK.TRANS64.TRYWAIT P0, [R7+URZ], R4 ;  /* 0x00000004070075a7 */ /* 0x000e62000800017f */
[----:B------:R-:W-:-:S05]  /*96f0*/  VIADD R0, R0, 0x1 ;  /* 0x0000000100007836 */ /* 0x000fca0000000000 */
[----:B------:R-:W-:-:S04]  /*9700*/  ISETP.NE.AND P1, PT, R0, 0x5, PT ;  /* 0x000000050000780c */ /* 0x000fc80003f25270 */
[----:B------:R-:W-:Y:S02]  /*9710*/  SEL R2, RZ, 0x1, P1 ;  /* 0x00000001ff027807 */ /* 0x000fe40000800000 */
[----:B------:R-:W-:Y:S02]  /*9720*/  SEL R0, R0, RZ, P1 ;  /* 0x000000ff00007207 */ /* 0x000fe40000800000 */
[----:B------:R-:W-:-:S03]  /*9730*/  LOP3.LUT R9, R9, R2, RZ, 0x3c, !PT ;  /* 0x0000000209097212 */ /* 0x000fc600078e3cff */
[----:B0-----:R-:W-:Y:S01]  /*9740*/  IMAD R6, R0, 0x8, R5 ;  /* 0x0000000800067824 */ /* 0x001fe200078e0205 */
[----:B------:R-:W-:Y:S01]  /*9750*/  SHF.L.U32 R3, R9, 0x1f, RZ ;  /* 0x0000001f09037819 */ /* 0x000fe200000006ff */
[----:B-1----:R-:W-:Y:S06]  /*9760*/  @!P0 BRA `(.L_x_220) ;  /* 0x0000000000e08947 */ /* 0x002fec0003800000 */
.L_x_232:
[----:B------:R-:W1:Y:S01]  /*9770*/  SYNCS.PHASECHK.TRANS64.TRYWAIT P0, [R6+URZ], R3 ;  /* 0x00000003060075a7 */ /* 0x000e62000800017f */
[----:B------:R-:W-:-:S05]  /*9780*/  VIADD R0, R0, 0x1 ;  /* 0x0000000100007836 */ /* 0x000fca0000000000 */
[----:B------:R-:W-:-:S04]  /*9790*/  ISETP.NE.AND P1, PT, R0, 0x5, PT ;  /* 0x000000050000780c */ /* 0x000fc80003f25270 */
[----:B------:R-:W-:Y:S02]  /*97a0*/  SEL R2, RZ, 0x1, P1 ;  /* 0x00000001ff027807 */ /* 0x000fe40000800000 */
[----:B------:R-:W-:Y:S02]  /*97b0*/  SEL R0, R0, RZ, P1 ;  /* 0x000000ff00007207 */ /* 0x000fe40000800000 */
[----:B------:R-:W-:Y:S01]  /*97c0*/  LOP3.LUT R2, R9, R2, RZ, 0x3c, !PT ;  /* 0x0000000209027212 */ /* 0x000fe200078e3cff */
[----:B-1----:R-:W-:Y:S06]  /*97d0*/  @!P0 BRA `(.L_x_221) ;  /* 0x0000000000d88947 */ /* 0x002fec0003800000 */
.L_x_233:
[----:B------:R-:W-:Y:S01]  /*97e0*/  IMAD R5, R0, 0x8, R5 ;  /* 0x0000000800057824 */ /* 0x000fe200078e0205 */
[----:B------:R-:W-:-:S07]  /*97f0*/  SHF.L.U32 R0, R2, 0x1f, RZ ;  /* 0x0000001f02007819 */ /* 0x000fce00000006ff */
.L_x_222:
[----:B--2---:R2:W3:Y:S02]  /*9800*/  SYNCS.PHASECHK.TRANS64.TRYWAIT P0, [R5+URZ], R0 ;  /* 0x00000000050075a7 */ /* 0x0044e4000800017f */
[----:B---3--:R-:W-:Y:S05]  /*9810*/  @!P0 NANOSLEEP.SYNCS 0x989680 ;  /* 0x009896800000895d */ /* 0x008fea0003900000 */
[----:B------:R-:W3:Y:S02]  /*9820*/  @!P0 SYNCS.PHASECHK.TRANS64 P0, [R5+URZ], R0 ;  /* 0x00000000050085a7 */ /* 0x000ee4000800007f */
[----:B---3--:R-:W-:Y:S05]  /*9830*/  @!P0 BRA `(.L_x_222) ;  /* 0xfffffffc00f08947 */ /* 0x008fea000383ffff */
.L_x_216:
[----:B------:R-:W-:Y:S05]  /*9840*/  BSYNC B0 ;  /* 0x0000000000007941 */ /* 0x000fea0003800000 */
.L_x_215:
[----:B------:R-:W-:Y:S05]  /*9850*/  EXIT ;  /* 0x000000000000794d */ /* 0x000fea0003800000 */
.L_x_21:
[----:B-1----:R1:W2:Y:S02]  /*9860*/  SYNCS.PHASECHK.TRANS64.TRYWAIT P1, [R3+URZ], R0 ;  /* 0x00000000030075a7 */ /* 0x0022a4000802017f */
[----:B--2---:R-:W-:Y:S05]  /*9870*/  @!P1 NANOSLEEP.SYNCS 0x989680 ;  /* 0x009896800000995d */ /* 0x004fea0003900000 */
[----:B------:R-:W2:Y:S02]  /*9880*/  @!P1 SYNCS.PHASECHK.TRANS64 P1, [R3+URZ], R0 ;  /* 0x00000000030095a7 */ /* 0x000ea4000802007f */
[----:B--2---:R-:W-:Y:S05]  /*9890*/  @!P1 BRA `(.L_x_21) ;  /* 0xfffffffc00f09947 */ /* 0x004fea000383ffff */
[----:B------:R-:W-:Y:S05]  /*98a0*/  BRA `(.L_x_20) ;  /* 0xffffff7c00b87947 */ /* 0x000fea000383ffff */
.L_x_26:
[----:B-1----:R1:W2:Y:S02]  /*98b0*/  SYNCS.PHASECHK.TRANS64.TRYWAIT P1, [R5+URZ], R4 ;  /* 0x00000004050075a7 */ /* 0x0022a4000802017f */
[----:B--2---:R-:W-:Y:S05]  /*98c0*/  @!P1 NANOSLEEP.SYNCS 0x989680 ;  /* 0x009896800000995d */ /* 0x004fea0003900000 */
[----:B------:R-:W2:Y:S02]  /*98d0*/  @!P1 SYNCS.PHASECHK.TRANS64 P1, [R5+URZ], R4 ;  /* 0x00000004050095a7 */ /* 0x000ea4000802007f */
[----:B--2---:R-:W-:Y:S05]  /*98e0*/  @!P1 BRA `(.L_x_26) ;  /* 0xfffffffc00f09947 */ /* 0x004fea000383ffff */
[----:B------:R-:W-:Y:S05]  /*98f0*/  BRA `(.L_x_25) ;  /* 0xffffff8c00f47947 */ /* 0x000fea000383ffff */
.L_x_203:
[----:B------:R-:W-:Y:S01]  /*9900*/  BSSY B1, `(.L_x_223) ;  /* 0x0000006000017945 */ /* 0x000fe20003800000 */
[----:B------:R-:W-:-:S07]  /*9910*/  IMAD.MOV.U32 R15, RZ, RZ, -0x1 ;  /* 0xffffffffff0f7424 */ /* 0x000fce00078e00ff */
[----:B------:R-:W-:Y:S05]  /*9920*/  WARPSYNC.COLLECTIVE R15, `(.L_x_224) ;  /* 0x000000000f0c7348 */ /* 0x000fea0003c00000 */
[----:B------:R-:W-:Y:S02]  /*9930*/  ELECT P6, UR62, PT ;  /* 0x00000000003e782f */ /* 0x000fe400038c0000 */
[----:B------:R-:W-:Y:S01]  /*9940*/  MOV R14, UR62 ;  /* 0x0000003e000e7c02 */ /* 0x000fe20008000f00 */
[----:B------:R-:W-:Y:S10]  /*9950*/  ENDCOLLECTIVE ;  /* 0x000000000000791b */ /* 0x000ff40003800000 */
.L_x_224:
[----:B------:R-:W-:Y:S05]  /*9960*/  BSYNC B1 ;  /* 0x0000000000017941 */ /* 0x000fea0003800000 */
.L_x_223:
[----:B------:R-:W-:Y:S05]  /*9970*/  BRA `(.L_x_225) ;  /* 0xfffffff000187947 */ /* 0x000fea000383ffff */
.L_x_206:
[----:B-1----:R1:W2:Y:S02]  /*9980*/  SYNCS.PHASECHK.TRANS64.TRYWAIT P0, [R23+URZ+0x28], R14 ;  /* 0x0000280e170075a7 */ /* 0x0022a4000800017f */
[----:B--2---:R-:W-:Y:S05]  /*9990*/  @!P0 NANOSLEEP.SYNCS 0x989680 ;  /* 0x009896800000895d */ /* 0x004fea0003900000 */
[----:B------:R-:W2:Y:S02]  /*99a0*/  @!P0 SYNCS.PHASECHK.TRANS64 P0, [R23+URZ+0x28], R14 ;  /* 0x0000280e170085a7 */ /* 0x000ea4000800007f */
[----:B--2---:R-:W-:Y:S05]  /*99b0*/  @!P0 BRA `(.L_x_206) ;  /* 0xfffffffc00f08947 */ /* 0x004fea000383ffff */
[----:B------:R-:W-:Y:S05]  /*99c0*/  BRA `(.L_x_226) ;  /* 0xfffffff000547947 */ /* 0x000fea000383ffff */
.L_x_214:
[----:B------:R-:W-:Y:S01]  /*99d0*/  BSSY B0, `(.L_x_227) ;  /* 0x0000006000007945 */ /* 0x000fe20003800000 */
[----:B------:R-:W-:-:S07]  /*99e0*/  IMAD.MOV.U32 R15, RZ, RZ, -0x1 ;  /* 0xffffffffff0f7424 */ /* 0x000fce00078e00ff */
[----:B------:R-:W-:Y:S05]  /*99f0*/  WARPSYNC.COLLECTIVE R15, `(.L_x_228) ;  /* 0x000000000f0c7348 */ /* 0x000fea0003c00000 */
[----:B------:R-:W-:Y:S02]  /*9a00*/  ELECT P6, UR62, PT ;  /* 0x00000000003e782f */ /* 0x000fe400038c0000 */
[----:B------:R-:W-:Y:S01]  /*9a10*/  MOV R14, UR62 ;  /* 0x0000003e000e7c02 */ /* 0x000fe20008000f00 */
[----:B------:R-:W-:Y:S10]  /*9a20*/  ENDCOLLECTIVE ;  /* 0x000000000000791b */ /* 0x000ff40003800000 */
.L_x_228:
[----:B------:R-:W-:Y:S05]  /*9a30*/  BSYNC B0 ;  /* 0x0000000000007941 */ /* 0x000fea0003800000 */
.L_x_227:
[----:B------:R-:W-:Y:S05]  /*9a40*/  BRA `(.L_x_229) ;  /* 0xfffffff800ac7947 */ /* 0x000fea000383ffff */
.L_x_218:
[----:B0-----:R0:W1:Y:S02]  /*9a50*/  SYNCS.PHASECHK.TRANS64.TRYWAIT P0, [R7+URZ], R2 ;  /* 0x00000002070075a7 */ /* 0x001064000800017f */
[----:B-1----:R-:W-:Y:S05]  /*9a60*/  @!P0 NANOSLEEP.SYNCS 0x989680 ;  /* 0x009896800000895d */ /* 0x002fea0003900000 */
[----:B------:R-:W1:Y:S02]  /*9a70*/  @!P0 SYNCS.PHASECHK.TRANS64 P0, [R7+URZ], R2 ;  /* 0x00000002070085a7 */ /* 0x000e64000800007f */
[----:B-1----:R-:W-:Y:S05]  /*9a80*/  @!P0 BRA `(.L_x_218) ;  /* 0xfffffffc00f08947 */ /* 0x002fea000383ffff */
[----:B------:R-:W-:Y:S05]  /*9a90*/  BRA `(.L_x_230) ;  /* 0xfffffff800ec7947 */ /* 0x000fea000383ffff */
.L_x_219:
[----:B0-----:R0:W1:Y:S02]  /*9aa0*/  SYNCS.PHASECHK.TRANS64.TRYWAIT P0, [R6+URZ], R3 ;  /* 0x00000003060075a7 */ /* 0x001064000800017f */
[----:B-1----:R-:W-:Y:S05]  /*9ab0*/  @!P0 NANOSLEEP.SYNCS 0x989680 ;  /* 0x009896800000895d */ /* 0x002fea0003900000 */
[----:B------:R-:W1:Y:S02]  /*9ac0*/  @!P0 SYNCS.PHASECHK.TRANS64 P0, [R6+URZ], R3 ;  /* 0x00000003060085a7 */ /* 0x000e64000800007f */
[----:B-1----:R-:W-:Y:S05]  /*9ad0*/  @!P0 BRA `(.L_x_219) ;  /* 0xfffffffc00f08947 */ /* 0x002fea000383ffff */
[----:B------:R-:W-:Y:S05]  /*9ae0*/  BRA `(.L_x_231) ;  /* 0xfffffff800fc7947 */ /* 0x000fea000383ffff */
.L_x_220:
[----:B0-----:R0:W1:Y:S02]  /*9af0*/  SYNCS.PHASECHK.TRANS64.TRYWAIT P0, [R7+URZ], R4 ;  /* 0x00000004070075a7 */ /* 0x001064000800017f */
[----:B-1----:R-:W-:Y:S05]  /*9b00*/  @!P0 NANOSLEEP.SYNCS 0x989680 ;  /* 0x009896800000895d */ /* 0x002fea0003900000 */
[----:B------:R-:W1:Y:S02]  /*9b10*/  @!P0 SYNCS.PHASECHK.TRANS64 P0, [R7+URZ], R4 ;  /* 0x00000004070085a7 */ /* 0x000e64000800007f */
[----:B-1----:R-:W-:Y:S05]  /*9b20*/  @!P0 BRA `(.L_x_220) ;  /* 0xfffffffc00f08947 */ /* 0x002fea000383ffff */
[----:B------:R-:W-:Y:S05]  /*9b30*/  BRA `(.L_x_232) ;  /* 0xfffffffc000c7947 */ /* 0x000fea000383ffff */
.L_x_221:
[----:B-1----:R1:W2:Y:S02]  /*9b40*/  SYNCS.PHASECHK.TRANS64.TRYWAIT P0, [R6+URZ], R3 ;  /* 0x00000003060075a7 */ /* 0x0022a4000800017f */
[----:B--2---:R-:W-:Y:S05]  /*9b50*/  @!P0 NANOSLEEP.SYNCS 0x989680 ;  /* 0x009896800000895d */ /* 0x004fea0003900000 */
[----:B------:R-:W2:Y:S02]  /*9b60*/  @!P0 SYNCS.PHASECHK.TRANS64 P0, [R6+URZ], R3 ;  /* 0x00000003060085a7 */ /* 0x000ea4000800007f */
[----:B--2---:R-:W-:Y:S05]  /*9b70*/  @!P0 BRA `(.L_x_221) ;  /* 0xfffffffc00f08947 */ /* 0x004fea000383ffff */
[----:B------:R-:W-:Y:S05]  /*9b80*/  BRA `(.L_x_233) ;  /* 0xfffffffc00147947 */ /* 0x000fea000383ffff */
.L_x_234:
[----:B------:R-:W-:-:S00]  /*9b90*/  BRA `(.L_x_234) ;  /* 0xfffffffc00fc7947 */ /* 0x000fc0000383ffff */
[----:B------:R-:W-:-:S00]  /*9ba0*/  NOP ;  /* 0x0000000000007918 */ /* 0x000fc00000000000 */
        /* <DEDUP_REMOVED lines=13> */
.L_x_235:


//--------------------- .nv.global.init           --------------------------
	.section	.nv.global.init,"aw",@progbits
.nv.global.init:
	.type		$str$22,@object
	.size		$str$22,($str$23 - $str$22)
$str$22:
        /*0000*/ 	.byte	0x6b, 0x5f, 0x74, 0x69, 0x6c, 0x65, 0x5f, 0x63, 0x6f, 0x75, 0x6e, 0x74, 0x20, 0x3e, 0x3d, 0x20
        /*0010*/ 	.byte	0x31, 0x00
	.type		$str$23,@object
	.size		$str$23,(__unnamed_1 - $str$23)
$str$23:
        /*0012*/ 	.byte	0x2f, 0x74, 0x6d, 0x70, 0x2f, 0x63, 0x75, 0x74, 0x6c, 0x61, 0x73, 0x73, 0x5f, 0x73, 0x77, 0x65
        /*0022*/ 	.byte	0x65, 0x70, 0x5f, 0x73, 0x72, 0x63, 0x2f, 0x69, 0x6e, 0x63, 0x6c, 0x75, 0x64, 0x65, 0x2f, 0x63
        /*0032*/ 	.byte	0x75, 0x74, 0x6c, 0x61, 0x73, 0x73, 0x2f, 0x67, 0x65, 0x6d, 0x6d, 0x2f, 0x63, 0x6f, 0x6c, 0x6c
        /*0042*/ 	.byte	0x65, 0x63, 0x74, 0x69, 0x76, 0x65, 0x2f, 0x73, 0x6d, 0x39, 0x30, 0x5f, 0x6d, 0x6d, 0x61, 0x5f
        /*0052*/ 	.byte	0x74, 0x6d, 0x61, 0x5f, 0x67, 0x6d, 0x6d, 0x61, 0x5f, 0x73, 0x73, 0x5f, 0x77, 0x61, 0x72, 0x70
        /*0062*/ 	.byte	0x73, 0x70, 0x65, 0x63, 0x69, 0x61, 0x6c, 0x69, 0x7a, 0x65, 0x64, 0x2e, 0x68, 0x70, 0x70, 0x00
	.type		__unnamed_1,@object
	.size		__unnamed_1,(.L_0 - __unnamed_1)
__unnamed_1:
        /*0072*/ 	.byte	0x76, 0x6f, 0x69, 0x64, 0x20, 0x63, 0x75, 0x74, 0x6c, 0x61, 0x73, 0x73, 0x3a, 0x3a, 0x67, 0x65
        /* <DEDUP_REMOVED lines=172> */
        /*0b42*/ 	.byte	0x3a, 0x3a, 0x69, 0x64, 0x65, 0x6e, 0x74, 0x69, 0x74, 0x79, 0x5d, 0x00
.L_0:


//--------------------- .nv.shared._ZN7cutlass13device_kernelINS_4gemm6kernel13GemmUniversalIN4cute5tupleIJiiiiEEENS1_10collective13CollectiveMmaINS1_34MainloopSm90TmaGmmaWarpSpecializedILi5ENS5_IJNS4_1CILi2EEENSA_ILi1EEESC_EEENS1_35KernelTmaWarpSpecializedCooperativeEEENS5_IJNSA_ILi256EEENSA_ILi80EEENSA_ILi128EEEEEEaNS5_IJlSC_lEEEaSK_NS4_8TiledMMAINS4_8MMA_AtomIJNS4_4SM904GMMA26MMA_64x16x32_S32S8S8_SS_TNEEEENS4_6LayoutISD_NS5_IJSC_NSA_ILi0EEESS_EEEEENS5_IJNS4_10UnderscoreESV_SV_EEEEENS4_13SM90_TMA_LOADENS4_14ComposedLayoutINS4_7SwizzleILi3ELi4ELi3EEENS4_18smem_ptr_flag_bitsILi8EEENSR_INS5_IJNSA_ILi8EEESI_EEENS5_IJSI_SC_EEEEEEEvNS4_8identityENS4_23SM90_TMA_LOAD_MULTICASTES18_vS19_EENS_8epilogue10collective6detail29Sm90TmaWarpSpecializedAdapterINS1D_15DefaultEpilogueIaSK_SK_NS1C_6thread17LinearCombinationIaLi1EiiLNS1H_9ScaleType4KindE0ELNS_15FloatRoundStyleE2EaEENS1_15EpilogueDefaultEEEEEvvEEEEvNT_6ParamsE --------------------------
	.section	.nv.shared._ZN7cutlass13device_kernelINS_4gemm6kernel13GemmUniversalIN4cute5tupleIJiiiiEEENS1_10collective13CollectiveMmaINS1_34MainloopSm90TmaGmmaWarpSpecializedILi5ENS5_IJNS4_1CILi2EEENSA_ILi1EEESC_EEENS1_35KernelTmaWarpSpecializedCooperativeEEENS5_IJNSA_ILi256EEENSA_ILi80EEENSA_ILi128EEEEEEaNS5_IJlSC_lEEEaSK_NS4_8TiledMMAINS4_8MMA_AtomIJNS4_4SM904GMMA26MMA_64x16x32_S32S8S8_SS_TNEEEENS4_6LayoutISD_NS5_IJSC_NSA_ILi0EEESS_EEEEENS5_IJNS4_10UnderscoreESV_SV_EEEEENS4_13SM90_TMA_LOADENS4_14ComposedLayoutINS4_7SwizzleILi3ELi4ELi3EEENS4_18smem_ptr_flag_bitsILi8EEENSR_INS5_IJNSA_ILi8EEESI_EEENS5_IJSI_SC_EEEEEEEvNS4_8identityENS4_23SM90_TMA_LOAD_MULTICASTES18_vS19_EENS_8epilogue10collective6detail29Sm90TmaWarpSpecializedAdapterINS1D_15DefaultEpilogueIaSK_SK_NS1C_6thread17LinearCombinationIaLi1EiiLNS1H_9ScaleType4KindE0ELNS_15FloatRoundStyleE2EaEENS1_15EpilogueDefaultEEEEEvvEEEEvNT_6ParamsE,"aw",@nobits
	.sectionflags	@""
	.align	16
	.zero		1024


//--------------------- .nv.shared.reserved.0     --------------------------
	.section	.nv.shared.reserved.0,"aw",@nobits
	.weak		__nv_reservedSMEM_offset_0_alias
	.size		__nv_reservedSMEM_offset_0_alias, 0, 0
	.other		__nv_reservedSMEM_offset_0_alias,@"STO_CUDA_RESERVED_SHARED STV_DEFAULT"
__nv_reservedSMEM_offset_0_alias:
	.zero		0


//--------------------- .nv.global                --------------------------
	.section	.nv.global,"aw",@nobits
.nv.global:
	.type		_ZN40_INTERNAL_3c9187aa_4_k_cu_d1f95ccb_137054cute1_E,@object
	.size		_ZN40_INTERNAL_3c9187aa_4_k_cu_d1f95ccb_137054cute1_E,(_ZN40_INTERNAL_3c9187aa_4_k_cu_d1f95ccb_137054cuda3std3__45__cpo6cbeginE - _ZN40_INTERNAL_3c9187aa_4_k_cu_d1f95ccb_137054cute1_E)
_ZN40_INTERNAL_3c9187aa_4_k_cu_d1f95ccb_137054cute1_E:
	.zero		1
	.type		_ZN40_INTERNAL_3c9187aa_4_k_cu_d1f95ccb_137054cuda3std3__45__cpo6cbeginE,@object
	.size		_ZN40_INTERNAL_3c9187aa_4_k_cu_d1f95ccb_137054cuda3std3__45__cpo6cbeginE,(_ZN40_INTERNAL_3c9187aa_4_k_cu_d1f95ccb_137054cuda3std3__48in_placeE - _ZN40_INTERNAL_3c9187aa_4_k_cu_d1f95ccb_137054cuda3std3__45__cpo6cbeginE)
_ZN40_INTERNAL_3c9187aa_4_k_cu_d1f95ccb_137054cuda3std3__45__cpo6cbeginE:
	.zero		1
	.type		_ZN40_INTERNAL_3c9187aa_4_k_cu_d1f95ccb_137054cuda3std3__48in_placeE,@object
	.size		_ZN40_INTERNAL_3c9187aa_4_k_cu_d1f95ccb_137054cuda3std3__48in_placeE,(_ZN40_INTERNAL_3c9187aa_4_k_cu_d1f95ccb_137054cuda3std6ranges3__45__cpo9iter_moveE - _ZN40_INTERNAL_3c9187aa_4_k_cu_d1f95ccb_137054cuda3std3__48in_placeE)
_ZN40_INTERNAL_3c9187aa_4_k_cu_d1f95ccb_137054cuda3std3__48in_placeE:
	.zero		1
	.type		_ZN40_INTERNAL_3c9187aa_4_k_cu_d1f95ccb_137054cuda3std6ranges3__45__cpo9iter_moveE,@object
	.size		_ZN40_INTERNAL_3c9187aa_4_k_cu_d1f95ccb_137054cuda3std6ranges3__45__cpo9iter_moveE,(_ZN40_INTERNAL_3c9187aa_4_k_cu_d1f95ccb_137054cuda3std3__45__cpo5beginE - _ZN40_INTERNAL_3c9187aa_4_k_cu_d1f95ccb_137054cuda3std6ranges3__45__cpo9iter_moveE)
_ZN40_INTERNAL_3c9187aa_4_k_cu_d1f95ccb_137054cuda3std6ranges3__45__cpo9iter_moveE:
	.zero		1
	.type		_ZN40_INTERNAL_3c9187aa_4_k_cu_d1f95ccb_137054cuda3std3__45__cpo5beginE,@object
	.size		_ZN40_INTERNAL_3c9187aa_4_k_cu_d1f95ccb_137054cuda3std3__45__cpo5beginE,(_ZN40_INTERNAL_3c9187aa_4_k_cu_d1f95ccb_137054cuda3std3__442_GLOBAL__N__3c9187aa_4_k_cu_d1f95ccb_137056ignoreE - _ZN40_INTERNAL_3c9187aa_4_k_cu_d1f95ccb_137054cuda3std3__45__cpo5beginE)
_ZN40_INTERNAL_3c9187aa_4_k_cu_d1f95ccb_137054cuda3std3__45__cpo5beginE:
	.zero		1
	.type		_ZN40_INTERNAL_3c9187aa_4_k_cu_d1f95ccb_137054cuda3std3__442_GLOBAL__N__3c9187aa_4_k_cu_d1f95ccb_137056ignoreE,@object
	.size		_ZN40_INTERNAL_3c9187aa_4_k_cu_d1f95ccb_137054cuda3std3__442_GLOBAL__N__3c9187aa_4_k_cu_d1f95ccb_137056ignoreE,(_ZN40_INTERNAL_3c9187aa_4_k_cu_d1f95ccb_137054cute7productE - _ZN40_INTERNAL_3c9187aa_4_k_cu_d1f95ccb_137054cuda3std3__442_GLOBAL__N__3c9187aa_4_k_cu_d1f95ccb_137056ignoreE)
_ZN40_INTERNAL_3c9187aa_4_k_cu_d1f95ccb_137054cuda3std3__442_GLOBAL__N__3c9187aa_4_k_cu_d1f95ccb_137056ignoreE:
	.zero		1
	.type		_ZN40_INTERNAL_3c9187aa_4_k_cu_d1f95ccb_137054cute7productE,@object
	.size		_ZN40_INTERNAL_3c9187aa_4_k_cu_d1f95ccb_137054cute7productE,(_ZN40_INTERNAL_3c9187aa_4_k_cu_d1f95ccb_137054cuda3std3__45__cpo3endE - _ZN40_INTERNAL_3c9187aa_4_k_cu_d1f95ccb_137054cute7productE)
_ZN40_INTERNAL_3c9187aa_4_k_cu_d1f95ccb_137054cute7productE:
	.zero		1
	.type		_ZN40_INTERNAL_3c9187aa_4_k_cu_d1f95ccb_137054cuda3std3__45__cpo3endE,@object
	.size		_ZN40_INTERNAL_3c9187aa_4_k_cu_d1f95ccb_137054cuda3std3__45__cpo3endE,(_ZN40_INTERNAL_3c9187aa_4_k_cu_d1f95ccb_137054cuda3std3__419piecewise_constructE - _ZN40_INTERNAL_3c9187aa_4_k_cu_d1f95ccb_137054cuda3std3__45__cpo3endE)
_ZN40_INTERNAL_3c9187aa_4_k_cu_d1f95ccb_137054cuda3std3__45__cpo3endE:
	.zero		1
	.type		_ZN40_INTERNAL_3c9187aa_4_k_cu_d1f95ccb_137054cuda3std3__419piecewise_constructE,@object
	.size		_ZN40_INTERNAL_3c9187aa_4_k_cu_d1f95ccb_137054cuda3std3__419piecewise_constructE,(_ZN40_INTERNAL_3c9187aa_4_k_cu_d1f95ccb_137054cuda3std3__45__cpo4cendE - _ZN40_INTERNAL_3c9187aa_4_k_cu_d1f95ccb_137054cuda3std3__419piecewise_constructE)
_ZN40_INTERNAL_3c9187aa_4_k_cu_d1f95ccb_137054cuda3std3__419piecewise_constructE:
	.zero		1
	.type		_ZN40_INTERNAL_3c9187aa_4_k_cu_d1f95ccb_137054cuda3std3__45__cpo4cendE,@object
	.size		_ZN40_INTERNAL_3c9187aa_4_k_cu_d1f95ccb_137054cuda3std3__45__cpo4cendE,(_ZN40_INTERNAL_3c9187aa_4_k_cu_d1f95ccb_137054cuda3std6ranges3__45__cpo4swapE - _ZN40_INTERNAL_3c9187aa_4_k_cu_d1f95ccb_137054cuda3std3__45__cpo4cendE)
_ZN40_INTERNAL_3c9187aa_4_k_cu_d1f95ccb_137054cuda3std3__45__cpo4cendE:
	.zero		1
	.type		_ZN40_INTERNAL_3c9187aa_4_k_cu_d1f95ccb_137054cuda3std6ranges3__45__cpo4swapE,@object
	.size		_ZN40_INTERNAL_3c9187aa_4_k_cu_d1f95ccb_137054cuda3std6ranges3__45__cpo4swapE,(.L_8 - _ZN40_INTERNAL_3c9187aa_4_k_cu_d1f95ccb_137054cuda3std6ranges3__45__cpo4swapE)
_ZN40_INTERNAL_3c9187aa_4_k_cu_d1f95ccb_137054cuda3std6ranges3__45__cpo4swapE:
	.zero		1
.L_8:


//--------------------- .nv.constant0._ZN7cutlass13device_kernelINS_4gemm6kernel13GemmUniversalIN4cute5tupleIJiiiiEEENS1_10collective13CollectiveMmaINS1_34MainloopSm90TmaGmmaWarpSpecializedILi5ENS5_IJNS4_1CILi2EEENSA_ILi1EEESC_EEENS1_35KernelTmaWarpSpecializedCooperativeEEENS5_IJNSA_ILi256EEENSA_ILi80EEENSA_ILi128EEEEEEaNS5_IJlSC_lEEEaSK_NS4_8TiledMMAINS4_8MMA_AtomIJNS4_4SM904GMMA26MMA_64x16x32_S32S8S8_SS_TNEEEENS4_6LayoutISD_NS5_IJSC_NSA_ILi0EEESS_EEEEENS5_IJNS4_10UnderscoreESV_SV_EEEEENS4_13SM90_TMA_LOADENS4_14ComposedLayoutINS4_7SwizzleILi3ELi4ELi3EEENS4_18smem_ptr_flag_bitsILi8EEENSR_INS5_IJNSA_ILi8EEESI_EEENS5_IJSI_SC_EEEEEEEvNS4_8identityENS4_23SM90_TMA_LOAD_MULTICASTES18_vS19_EENS_8epilogue10collective6detail29Sm90TmaWarpSpecializedAdapterINS1D_15DefaultEpilogueIaSK_SK_NS1C_6thread17LinearCombinationIaLi1EiiLNS1H_9ScaleType4KindE0ELNS_15FloatRoundStyleE2EaEENS1_15EpilogueDefaultEEEEEvvEEEEvNT_6ParamsE --------------------------
	.section	.nv.constant0._ZN7cutlass13device_kernelINS_4gemm6kernel13GemmUniversalIN4cute5tupleIJiiiiEEENS1_10collective13CollectiveMmaINS1_34MainloopSm90TmaGmmaWarpSpecializedILi5ENS5_IJNS4_1CILi2EEENSA_ILi1EEESC_EEENS1_35KernelTmaWarpSpecializedCooperativeEEENS5_IJNSA_ILi256EEENSA_ILi80EEENSA_ILi128EEEEEEaNS5_IJlSC_lEEEaSK_NS4_8TiledMMAINS4_8MMA_AtomIJNS4_4SM904GMMA26MMA_64x16x32_S32S8S8_SS_TNEEEENS4_6LayoutISD_NS5_IJSC_NSA_ILi0EEESS_EEEEENS5_IJNS4_10UnderscoreESV_SV_EEEEENS4_13SM90_TMA_LOADENS4_14ComposedLayoutINS4_7SwizzleILi3ELi4ELi3EEENS4_18smem_ptr_flag_bitsILi8EEENSR_INS5_IJNSA_ILi8EEESI_EEENS5_IJSI_SC_EEEEEEEvNS4_8identityENS4_23SM90_TMA_LOAD_MULTICASTES18_vS19_EENS_8epilogue10collective6detail29Sm90TmaWarpSpecializedAdapterINS1D_15DefaultEpilogueIaSK_SK_NS1C_6thread17LinearCombinationIaLi1EiiLNS1H_9ScaleType4KindE0ELNS_15FloatRoundStyleE2EaEENS1_15EpilogueDefaultEEEEEvvEEEEvNT_6ParamsE,"a",@progbits
	.sectionflags	@""
	.align	4
.nv.constant0._ZN7cutlass13device_kernelINS_4gemm6kernel13GemmUniversalIN4cute5tupleIJiiiiEEENS1_10collective13CollectiveMmaINS1_34MainloopSm90TmaGmmaWarpSpecializedILi5ENS5_IJNS4_1CILi2EEENSA_ILi1EEESC_EEENS1_35KernelTmaWarpSpecializedCooperativeEEENS5_IJNSA_ILi256EEENSA_ILi80EEENSA_ILi128EEEEEEaNS5_IJlSC_lEEEaSK_NS4_8TiledMMAINS4_8MMA_AtomIJNS4_4SM904GMMA26MMA_64x16x32_S32S8S8_SS_TNEEEENS4_6LayoutISD_NS5_IJSC_NSA_ILi0EEESS_EEEEENS5_IJNS4_10UnderscoreESV_SV_EEEEENS4_13SM90_TMA_LOADENS4_14ComposedLayoutINS4_7SwizzleILi3ELi4ELi3EEENS4_18smem_ptr_flag_bitsILi8EEENSR_INS5_IJNSA_ILi8EEESI_EEENS5_IJSI_SC_EEEEEEEvNS4_8identityENS4_23SM90_TMA_LOAD_MULTICASTES18_vS19_EENS_8epilogue10collective6detail29Sm90TmaWarpSpecializedAdapterINS1D_15DefaultEpilogueIaSK_SK_NS1C_6thread17LinearCombinationIaLi1EiiLNS1H_9ScaleType4KindE0ELNS_15FloatRoundStyleE2EaEENS1_15EpilogueDefaultEEEEEvvEEEEvNT_6ParamsE:
	.zero		1664


//--------------------- SYMBOLS --------------------------

	.type		.nv.reservedSmem.offset0,@object
	.size		.nv.reservedSmem.offset0,0x4
	.type		__assertfail,@function
